//
// Generated by NVIDIA NVVM Compiler
//
// Compiler Build ID: CL-36424714
// Cuda compilation tools, release 13.0, V13.0.88
// Based on NVVM 20.0.0
//

.version 9.0
.target sm_100
.address_size 64

	// .globl	_Z7Sub_V_SPffi
.extern .shared .align 16 .b8 sdata[];

.visible .entry _Z7Sub_V_SPffi(
	.param .u64 .ptr .align 1 _Z7Sub_V_SPffi_param_0,
	.param .f32 _Z7Sub_V_SPffi_param_1,
	.param .u32 _Z7Sub_V_SPffi_param_2
)
{
	.reg .pred 	%p<2>;
	.reg .b32 	%r<6>;
	.reg .b32 	%f<4>;
	.reg .b64 	%rd<5>;

	ld.param.u64 	%rd1, [_Z7Sub_V_SPffi_param_0];
	ld.param.f32 	%f1, [_Z7Sub_V_SPffi_param_1];
	ld.param.u32 	%r2, [_Z7Sub_V_SPffi_param_2];
	mov.u32 	%r3, %tid.x;
	mov.u32 	%r4, %ctaid.x;
	mov.u32 	%r5, %ntid.x;
	mad.lo.s32 	%r1, %r4, %r5, %r3;
	setp.ge.s32 	%p1, %r1, %r2;
	@%p1 bra 	$L__BB0_2;
	cvta.to.global.u64 	%rd2, %rd1;
	mul.wide.s32 	%rd3, %r1, 4;
	add.s64 	%rd4, %rd2, %rd3;
	ld.global.f32 	%f2, [%rd4];
	sub.f32 	%f3, %f2, %f1;
	st.global.f32 	[%rd4], %f3;
$L__BB0_2:
	ret;

}
	// .globl	_Z7Sub_S_VfPfi
.visible .entry _Z7Sub_S_VfPfi(
	.param .f32 _Z7Sub_S_VfPfi_param_0,
	.param .u64 .ptr .align 1 _Z7Sub_S_VfPfi_param_1,
	.param .u32 _Z7Sub_S_VfPfi_param_2
)
{
	.reg .pred 	%p<2>;
	.reg .b32 	%r<6>;
	.reg .b32 	%f<4>;
	.reg .b64 	%rd<5>;

	ld.param.f32 	%f1, [_Z7Sub_S_VfPfi_param_0];
	ld.param.u64 	%rd1, [_Z7Sub_S_VfPfi_param_1];
	ld.param.u32 	%r2, [_Z7Sub_S_VfPfi_param_2];
	mov.u32 	%r3, %tid.x;
	mov.u32 	%r4, %ctaid.x;
	mov.u32 	%r5, %ntid.x;
	mad.lo.s32 	%r1, %r4, %r5, %r3;
	setp.ge.s32 	%p1, %r1, %r2;
	@%p1 bra 	$L__BB1_2;
	cvta.to.global.u64 	%rd2, %rd1;
	mul.wide.s32 	%rd3, %r1, 4;
	add.s64 	%rd4, %rd2, %rd3;
	ld.global.f32 	%f2, [%rd4];
	sub.f32 	%f3, %f1, %f2;
	st.global.f32 	[%rd4], %f3;
$L__BB1_2:
	ret;

}
	// .globl	_Z7Add_V_SPffi
.visible .entry _Z7Add_V_SPffi(
	.param .u64 .ptr .align 1 _Z7Add_V_SPffi_param_0,
	.param .f32 _Z7Add_V_SPffi_param_1,
	.param .u32 _Z7Add_V_SPffi_param_2
)
{
	.reg .pred 	%p<2>;
	.reg .b32 	%r<6>;
	.reg .b32 	%f<4>;
	.reg .b64 	%rd<5>;

	ld.param.u64 	%rd1, [_Z7Add_V_SPffi_param_0];
	ld.param.f32 	%f1, [_Z7Add_V_SPffi_param_1];
	ld.param.u32 	%r2, [_Z7Add_V_SPffi_param_2];
	mov.u32 	%r3, %tid.x;
	mov.u32 	%r4, %ctaid.x;
	mov.u32 	%r5, %ntid.x;
	mad.lo.s32 	%r1, %r4, %r5, %r3;
	setp.ge.s32 	%p1, %r1, %r2;
	@%p1 bra 	$L__BB2_2;
	cvta.to.global.u64 	%rd2, %rd1;
	mul.wide.s32 	%rd3, %r1, 4;
	add.s64 	%rd4, %rd2, %rd3;
	ld.global.f32 	%f2, [%rd4];
	add.f32 	%f3, %f1, %f2;
	st.global.f32 	[%rd4], %f3;
$L__BB2_2:
	ret;

}
	// .globl	_Z7Add_V_VPKfiPfii
.visible .entry _Z7Add_V_VPKfiPfii(
	.param .u64 .ptr .align 1 _Z7Add_V_VPKfiPfii_param_0,
	.param .u32 _Z7Add_V_VPKfiPfii_param_1,
	.param .u64 .ptr .align 1 _Z7Add_V_VPKfiPfii_param_2,
	.param .u32 _Z7Add_V_VPKfiPfii_param_3,
	.param .u32 _Z7Add_V_VPKfiPfii_param_4
)
{
	.reg .pred 	%p<2>;
	.reg .b32 	%r<10>;
	.reg .b32 	%f<4>;
	.reg .b64 	%rd<9>;

	ld.param.u64 	%rd1, [_Z7Add_V_VPKfiPfii_param_0];
	ld.param.u32 	%r2, [_Z7Add_V_VPKfiPfii_param_1];
	ld.param.u64 	%rd2, [_Z7Add_V_VPKfiPfii_param_2];
	ld.param.u32 	%r3, [_Z7Add_V_VPKfiPfii_param_3];
	ld.param.u32 	%r4, [_Z7Add_V_VPKfiPfii_param_4];
	mov.u32 	%r5, %tid.x;
	mov.u32 	%r6, %ctaid.x;
	mov.u32 	%r7, %ntid.x;
	mad.lo.s32 	%r1, %r6, %r7, %r5;
	setp.ge.s32 	%p1, %r1, %r4;
	@%p1 bra 	$L__BB3_2;
	cvta.to.global.u64 	%rd3, %rd1;
	cvta.to.global.u64 	%rd4, %rd2;
	add.s32 	%r8, %r2, %r1;
	mul.wide.s32 	%rd5, %r8, 4;
	add.s64 	%rd6, %rd3, %rd5;
	ld.global.f32 	%f1, [%rd6];
	add.s32 	%r9, %r3, %r1;
	mul.wide.s32 	%rd7, %r9, 4;
	add.s64 	%rd8, %rd4, %rd7;
	ld.global.f32 	%f2, [%rd8];
	add.f32 	%f3, %f1, %f2;
	st.global.f32 	[%rd8], %f3;
$L__BB3_2:
	ret;

}
	// .globl	_Z11Mul_Had_V_VPKfPfi
.visible .entry _Z11Mul_Had_V_VPKfPfi(
	.param .u64 .ptr .align 1 _Z11Mul_Had_V_VPKfPfi_param_0,
	.param .u64 .ptr .align 1 _Z11Mul_Had_V_VPKfPfi_param_1,
	.param .u32 _Z11Mul_Had_V_VPKfPfi_param_2
)
{
	.reg .pred 	%p<2>;
	.reg .b32 	%r<6>;
	.reg .b32 	%f<4>;
	.reg .b64 	%rd<8>;

	ld.param.u64 	%rd1, [_Z11Mul_Had_V_VPKfPfi_param_0];
	ld.param.u64 	%rd2, [_Z11Mul_Had_V_VPKfPfi_param_1];
	ld.param.u32 	%r2, [_Z11Mul_Had_V_VPKfPfi_param_2];
	mov.u32 	%r3, %tid.x;
	mov.u32 	%r4, %ctaid.x;
	mov.u32 	%r5, %ntid.x;
	mad.lo.s32 	%r1, %r4, %r5, %r3;
	setp.ge.s32 	%p1, %r1, %r2;
	@%p1 bra 	$L__BB4_2;
	cvta.to.global.u64 	%rd3, %rd1;
	cvta.to.global.u64 	%rd4, %rd2;
	mul.wide.s32 	%rd5, %r1, 4;
	add.s64 	%rd6, %rd3, %rd5;
	ld.global.f32 	%f1, [%rd6];
	add.s64 	%rd7, %rd4, %rd5;
	ld.global.f32 	%f2, [%rd7];
	mul.f32 	%f3, %f1, %f2;
	st.global.f32 	[%rd7], %f3;
$L__BB4_2:
	ret;

}
	// .globl	_Z7Div_S_VfPfi
.visible .entry _Z7Div_S_VfPfi(
	.param .f32 _Z7Div_S_VfPfi_param_0,
	.param .u64 .ptr .align 1 _Z7Div_S_VfPfi_param_1,
	.param .u32 _Z7Div_S_VfPfi_param_2
)
{
	.reg .pred 	%p<2>;
	.reg .b32 	%r<6>;
	.reg .b32 	%f<4>;
	.reg .b64 	%rd<5>;

	ld.param.f32 	%f1, [_Z7Div_S_VfPfi_param_0];
	ld.param.u64 	%rd1, [_Z7Div_S_VfPfi_param_1];
	ld.param.u32 	%r2, [_Z7Div_S_VfPfi_param_2];
	mov.u32 	%r3, %tid.x;
	mov.u32 	%r4, %ctaid.x;
	mov.u32 	%r5, %ntid.x;
	mad.lo.s32 	%r1, %r4, %r5, %r3;
	setp.ge.s32 	%p1, %r1, %r2;
	@%p1 bra 	$L__BB5_2;
	cvta.to.global.u64 	%rd2, %rd1;
	mul.wide.s32 	%rd3, %r1, 4;
	add.s64 	%rd4, %rd2, %rd3;
	ld.global.f32 	%f2, [%rd4];
	div.rn.f32 	%f3, %f1, %f2;
	st.global.f32 	[%rd4], %f3;
$L__BB5_2:
	ret;

}
	// .globl	_Z5Exp_VPfi
.visible .entry _Z5Exp_VPfi(
	.param .u64 .ptr .align 1 _Z5Exp_VPfi_param_0,
	.param .u32 _Z5Exp_VPfi_param_1
)
{
	.reg .pred 	%p<2>;
	.reg .b32 	%r<6>;
	.reg .b32 	%f<4>;
	.reg .b64 	%rd<5>;

	ld.param.u64 	%rd1, [_Z5Exp_VPfi_param_0];
	ld.param.u32 	%r2, [_Z5Exp_VPfi_param_1];
	mov.u32 	%r3, %tid.x;
	mov.u32 	%r4, %ctaid.x;
	mov.u32 	%r5, %ntid.x;
	mad.lo.s32 	%r1, %r4, %r5, %r3;
	setp.ge.s32 	%p1, %r1, %r2;
	@%p1 bra 	$L__BB6_2;
	cvta.to.global.u64 	%rd2, %rd1;
	mul.wide.s32 	%rd3, %r1, 4;
	add.s64 	%rd4, %rd2, %rd3;
	ld.global.f32 	%f1, [%rd4];
	mul.f32 	%f2, %f1, 0f3FB8AA3B;
	ex2.approx.f32 	%f3, %f2;
	st.global.f32 	[%rd4], %f3;
$L__BB6_2:
	ret;

}
	// .globl	_Z6Sqrt_VPfi
.visible .entry _Z6Sqrt_VPfi(
	.param .u64 .ptr .align 1 _Z6Sqrt_VPfi_param_0,
	.param .u32 _Z6Sqrt_VPfi_param_1
)
{
	.reg .pred 	%p<2>;
	.reg .b32 	%r<6>;
	.reg .b32 	%f<3>;
	.reg .b64 	%rd<5>;

	ld.param.u64 	%rd1, [_Z6Sqrt_VPfi_param_0];
	ld.param.u32 	%r2, [_Z6Sqrt_VPfi_param_1];
	mov.u32 	%r3, %tid.x;
	mov.u32 	%r4, %ctaid.x;
	mov.u32 	%r5, %ntid.x;
	mad.lo.s32 	%r1, %r4, %r5, %r3;
	setp.ge.s32 	%p1, %r1, %r2;
	@%p1 bra 	$L__BB7_2;
	cvta.to.global.u64 	%rd2, %rd1;
	mul.wide.s32 	%rd3, %r1, 4;
	add.s64 	%rd4, %rd2, %rd3;
	ld.global.f32 	%f1, [%rd4];
	sqrt.rn.f32 	%f2, %f1;
	st.global.f32 	[%rd4], %f2;
$L__BB7_2:
	ret;

}
	// .globl	_Z6Sign_VPfi
.visible .entry _Z6Sign_VPfi(
	.param .u64 .ptr .align 1 _Z6Sign_VPfi_param_0,
	.param .u32 _Z6Sign_VPfi_param_1
)
{
	.reg .pred 	%p<2>;
	.reg .b32 	%r<6>;
	.reg .b32 	%f<4>;
	.reg .b64 	%rd<5>;

	ld.param.u64 	%rd1, [_Z6Sign_VPfi_param_0];
	ld.param.u32 	%r2, [_Z6Sign_VPfi_param_1];
	mov.u32 	%r3, %tid.x;
	mov.u32 	%r4, %ctaid.x;
	mov.u32 	%r5, %ntid.x;
	mad.lo.s32 	%r1, %r4, %r5, %r3;
	setp.ge.s32 	%p1, %r1, %r2;
	@%p1 bra 	$L__BB8_2;
	cvta.to.global.u64 	%rd2, %rd1;
	mul.wide.s32 	%rd3, %r1, 4;
	add.s64 	%rd4, %rd2, %rd3;
	ld.global.f32 	%f1, [%rd4];
	mov.f32 	%f2, 0f3F800000;
	copysign.f32 	%f3, %f1, %f2;
	st.global.f32 	[%rd4], %f3;
$L__BB8_2:
	ret;

}
	// .globl	_Z5Rel_VPfi
.visible .entry _Z5Rel_VPfi(
	.param .u64 .ptr .align 1 _Z5Rel_VPfi_param_0,
	.param .u32 _Z5Rel_VPfi_param_1
)
{
	.reg .pred 	%p<2>;
	.reg .b32 	%r<6>;
	.reg .b32 	%f<5>;
	.reg .b64 	%rd<5>;

	ld.param.u64 	%rd1, [_Z5Rel_VPfi_param_0];
	ld.param.u32 	%r2, [_Z5Rel_VPfi_param_1];
	mov.u32 	%r3, %tid.x;
	mov.u32 	%r4, %ctaid.x;
	mov.u32 	%r5, %ntid.x;
	mad.lo.s32 	%r1, %r4, %r5, %r3;
	setp.ge.s32 	%p1, %r1, %r2;
	@%p1 bra 	$L__BB9_2;
	cvta.to.global.u64 	%rd2, %rd1;
	mul.wide.s32 	%rd3, %r1, 4;
	add.s64 	%rd4, %rd2, %rd3;
	ld.global.f32 	%f1, [%rd4];
	abs.f32 	%f2, %f1;
	add.f32 	%f3, %f1, %f2;
	mul.f32 	%f4, %f3, 0f3F000000;
	st.global.f32 	[%rd4], %f4;
$L__BB9_2:
	ret;

}
	// .globl	_Z5Log_VPfi
.visible .entry _Z5Log_VPfi(
	.param .u64 .ptr .align 1 _Z5Log_VPfi_param_0,
	.param .u32 _Z5Log_VPfi_param_1
)
{
	.reg .pred 	%p<2>;
	.reg .b32 	%r<6>;
	.reg .b32 	%f<4>;
	.reg .b64 	%rd<5>;

	ld.param.u64 	%rd1, [_Z5Log_VPfi_param_0];
	ld.param.u32 	%r2, [_Z5Log_VPfi_param_1];
	mov.u32 	%r3, %tid.x;
	mov.u32 	%r4, %ctaid.x;
	mov.u32 	%r5, %ntid.x;
	mad.lo.s32 	%r1, %r4, %r5, %r3;
	setp.ge.s32 	%p1, %r1, %r2;
	@%p1 bra 	$L__BB10_2;
	cvta.to.global.u64 	%rd2, %rd1;
	mul.wide.s32 	%rd3, %r1, 4;
	add.s64 	%rd4, %rd2, %rd3;
	ld.global.f32 	%f1, [%rd4];
	lg2.approx.f32 	%f2, %f1;
	mul.f32 	%f3, %f2, 0f3F317218;
	st.global.f32 	[%rd4], %f3;
$L__BB10_2:
	ret;

}
	// .globl	_Z5Sum_VPKfPfi
.visible .entry _Z5Sum_VPKfPfi(
	.param .u64 .ptr .align 1 _Z5Sum_VPKfPfi_param_0,
	.param .u64 .ptr .align 1 _Z5Sum_VPKfPfi_param_1,
	.param .u32 _Z5Sum_VPKfPfi_param_2
)
{
	.reg .pred 	%p<6>;
	.reg .b32 	%r<14>;
	.reg .b32 	%f<9>;
	.reg .b64 	%rd<9>;

	ld.param.u64 	%rd1, [_Z5Sum_VPKfPfi_param_0];
	ld.param.u64 	%rd2, [_Z5Sum_VPKfPfi_param_1];
	ld.param.u32 	%r8, [_Z5Sum_VPKfPfi_param_2];
	mov.u32 	%r1, %tid.x;
	mov.u32 	%r2, %ctaid.x;
	mov.u32 	%r13, %ntid.x;
	mad.lo.s32 	%r4, %r2, %r13, %r1;
	setp.ge.s32 	%p1, %r4, %r8;
	mov.f32 	%f8, 0f00000000;
	@%p1 bra 	$L__BB11_2;
	cvta.to.global.u64 	%rd3, %rd1;
	mul.wide.s32 	%rd4, %r4, 4;
	add.s64 	%rd5, %rd3, %rd4;
	ld.global.f32 	%f8, [%rd5];
$L__BB11_2:
	shl.b32 	%r9, %r1, 2;
	mov.u32 	%r10, sdata;
	add.s32 	%r5, %r10, %r9;
	st.shared.f32 	[%r5], %f8;
	bar.sync 	0;
	setp.lt.u32 	%p2, %r13, 2;
	@%p2 bra 	$L__BB11_6;
$L__BB11_3:
	shr.u32 	%r7, %r13, 1;
	setp.ge.u32 	%p3, %r1, %r7;
	@%p3 bra 	$L__BB11_5;
	shl.b32 	%r11, %r7, 2;
	add.s32 	%r12, %r5, %r11;
	ld.shared.f32 	%f4, [%r12];
	ld.shared.f32 	%f5, [%r5];
	add.f32 	%f6, %f4, %f5;
	st.shared.f32 	[%r5], %f6;
$L__BB11_5:
	bar.sync 	0;
	setp.gt.u32 	%p4, %r13, 3;
	mov.u32 	%r13, %r7;
	@%p4 bra 	$L__BB11_3;
$L__BB11_6:
	setp.ne.s32 	%p5, %r1, 0;
	@%p5 bra 	$L__BB11_8;
	ld.shared.f32 	%f7, [sdata];
	cvta.to.global.u64 	%rd6, %rd2;
	mul.wide.u32 	%rd7, %r2, 4;
	add.s64 	%rd8, %rd6, %rd7;
	st.global.f32 	[%rd8], %f7;
$L__BB11_8:
	ret;

}
	// .globl	_Z17Softmax_Rowwise_MPfS_S_iiii
.visible .entry _Z17Softmax_Rowwise_MPfS_S_iiii(
	.param .u64 .ptr .align 1 _Z17Softmax_Rowwise_MPfS_S_iiii_param_0,
	.param .u64 .ptr .align 1 _Z17Softmax_Rowwise_MPfS_S_iiii_param_1,
	.param .u64 .ptr .align 1 _Z17Softmax_Rowwise_MPfS_S_iiii_param_2,
	.param .u32 _Z17Softmax_Rowwise_MPfS_S_iiii_param_3,
	.param .u32 _Z17Softmax_Rowwise_MPfS_S_iiii_param_4,
	.param .u32 _Z17Softmax_Rowwise_MPfS_S_iiii_param_5,
	.param .u32 _Z17Softmax_Rowwise_MPfS_S_iiii_param_6
)
{
	.reg .pred 	%p<18>;
	.reg .b32 	%r<39>;
	.reg .b32 	%f<28>;
	.reg .b64 	%rd<13>;

	ld.param.u64 	%rd4, [_Z17Softmax_Rowwise_MPfS_S_iiii_param_0];
	ld.param.u64 	%rd2, [_Z17Softmax_Rowwise_MPfS_S_iiii_param_1];
	ld.param.u64 	%rd3, [_Z17Softmax_Rowwise_MPfS_S_iiii_param_2];
	ld.param.u32 	%r16, [_Z17Softmax_Rowwise_MPfS_S_iiii_param_4];
	ld.param.u32 	%r17, [_Z17Softmax_Rowwise_MPfS_S_iiii_param_5];
	ld.param.u32 	%r18, [_Z17Softmax_Rowwise_MPfS_S_iiii_param_6];
	cvta.to.global.u64 	%rd5, %rd4;
	mov.u32 	%r1, %ntid.x;
	div.u32 	%r19, %r1, %r16;
	mul.lo.s32 	%r20, %r19, %r16;
	mov.u32 	%r2, %tid.x;
	mov.u32 	%r21, %ctaid.x;
	mad.lo.s32 	%r22, %r20, %r21, %r2;
	div.s32 	%r3, %r22, %r16;
	rem.s32 	%r4, %r3, %r19;
	mul.lo.s32 	%r5, %r4, %r16;
	sub.s32 	%r6, %r2, %r5;
	setp.lt.s32 	%p2, %r22, %r18;
	setp.lt.s32 	%p3, %r2, %r20;
	and.pred  	%p1, %p3, %p2;
	mul.wide.s32 	%rd6, %r22, 4;
	add.s64 	%rd1, %rd5, %rd6;
	mov.f32 	%f24, 0f00000000;
	not.pred 	%p4, %p1;
	@%p4 bra 	$L__BB12_2;
	ld.global.f32 	%f24, [%rd1];
$L__BB12_2:
	shl.b32 	%r23, %r1, 2;
	mov.u32 	%r24, sdata;
	add.s32 	%r7, %r24, %r23;
	shl.b32 	%r25, %r2, 2;
	add.s32 	%r8, %r7, %r25;
	st.shared.f32 	[%r8], %f24;
	add.s32 	%r9, %r24, %r25;
	st.shared.f32 	[%r9], %f24;
	bar.sync 	0;
	shr.u32 	%r26, %r17, 31;
	add.s32 	%r27, %r17, %r26;
	shr.s32 	%r38, %r27, 1;
	setp.lt.s32 	%p5, %r17, 2;
	@%p5 bra 	$L__BB12_9;
	mov.u32 	%r37, %r38;
$L__BB12_4:
	setp.ge.s32 	%p6, %r6, %r37;
	@%p6 bra 	$L__BB12_8;
	ld.shared.f32 	%f3, [%r8];
	add.s32 	%r28, %r37, %r2;
	div.s32 	%r29, %r28, %r16;
	setp.ne.s32 	%p7, %r29, %r4;
	mov.f32 	%f25, 0f00000000;
	@%p7 bra 	$L__BB12_7;
	shl.b32 	%r30, %r37, 2;
	add.s32 	%r31, %r8, %r30;
	ld.shared.f32 	%f25, [%r31];
$L__BB12_7:
	setp.gt.f32 	%p8, %f25, %f3;
	selp.f32 	%f14, %f25, %f3, %p8;
	st.shared.f32 	[%r8], %f14;
$L__BB12_8:
	bar.sync 	0;
	shr.u32 	%r12, %r37, 1;
	setp.gt.u32 	%p9, %r37, 1;
	mov.u32 	%r37, %r12;
	@%p9 bra 	$L__BB12_4;
$L__BB12_9:
	ld.shared.f32 	%f26, [%r9];
	shl.b32 	%r32, %r5, 2;
	add.s32 	%r13, %r7, %r32;
	@%p4 bra 	$L__BB12_12;
	ld.shared.f32 	%f15, [%r13];
	sub.f32 	%f16, %f26, %f15;
	mul.f32 	%f17, %f16, 0f3FB8AA3B;
	ex2.approx.f32 	%f26, %f17;
	st.shared.f32 	[%r9], %f26;
	setp.ne.s32 	%p11, %r6, 0;
	@%p11 bra 	$L__BB12_12;
	ld.shared.f32 	%f18, [%r13];
	cvta.to.global.u64 	%rd7, %rd2;
	mul.wide.s32 	%rd8, %r3, 4;
	add.s64 	%rd9, %rd7, %rd8;
	st.global.f32 	[%rd9], %f18;
$L__BB12_12:
	setp.lt.s32 	%p12, %r17, 2;
	st.shared.f32 	[%r8], %f26;
	bar.sync 	0;
	@%p12 bra 	$L__BB12_18;
$L__BB12_13:
	setp.ge.s32 	%p13, %r6, %r38;
	@%p13 bra 	$L__BB12_17;
	add.s32 	%r33, %r38, %r2;
	div.s32 	%r34, %r33, %r16;
	setp.ne.s32 	%p14, %r34, %r4;
	mov.f32 	%f27, 0f00000000;
	@%p14 bra 	$L__BB12_16;
	shl.b32 	%r35, %r38, 2;
	add.s32 	%r36, %r8, %r35;
	ld.shared.f32 	%f27, [%r36];
$L__BB12_16:
	ld.shared.f32 	%f20, [%r8];
	add.f32 	%f21, %f27, %f20;
	st.shared.f32 	[%r8], %f21;
$L__BB12_17:
	bar.sync 	0;
	shr.u32 	%r15, %r38, 1;
	setp.gt.u32 	%p15, %r38, 1;
	mov.u32 	%r38, %r15;
	@%p15 bra 	$L__BB12_13;
$L__BB12_18:
	@%p4 bra 	$L__BB12_21;
	ld.shared.f32 	%f22, [%r9];
	ld.shared.f32 	%f11, [%r13];
	div.rn.f32 	%f23, %f22, %f11;
	st.global.f32 	[%rd1], %f23;
	setp.ne.s32 	%p17, %r6, 0;
	@%p17 bra 	$L__BB12_21;
	cvta.to.global.u64 	%rd10, %rd3;
	mul.wide.s32 	%rd11, %r3, 4;
	add.s64 	%rd12, %rd10, %rd11;
	st.global.f32 	[%rd12], %f11;
$L__BB12_21:
	ret;

}
	// .globl	_Z26Softmax_Rowwise_M_BackwardPKfS0_S0_S0_S0_Pfiiii
.visible .entry _Z26Softmax_Rowwise_M_BackwardPKfS0_S0_S0_S0_Pfiiii(
	.param .u64 .ptr .align 1 _Z26Softmax_Rowwise_M_BackwardPKfS0_S0_S0_S0_Pfiiii_param_0,
	.param .u64 .ptr .align 1 _Z26Softmax_Rowwise_M_BackwardPKfS0_S0_S0_S0_Pfiiii_param_1,
	.param .u64 .ptr .align 1 _Z26Softmax_Rowwise_M_BackwardPKfS0_S0_S0_S0_Pfiiii_param_2,
	.param .u64 .ptr .align 1 _Z26Softmax_Rowwise_M_BackwardPKfS0_S0_S0_S0_Pfiiii_param_3,
	.param .u64 .ptr .align 1 _Z26Softmax_Rowwise_M_BackwardPKfS0_S0_S0_S0_Pfiiii_param_4,
	.param .u64 .ptr .align 1 _Z26Softmax_Rowwise_M_BackwardPKfS0_S0_S0_S0_Pfiiii_param_5,
	.param .u32 _Z26Softmax_Rowwise_M_BackwardPKfS0_S0_S0_S0_Pfiiii_param_6,
	.param .u32 _Z26Softmax_Rowwise_M_BackwardPKfS0_S0_S0_S0_Pfiiii_param_7,
	.param .u32 _Z26Softmax_Rowwise_M_BackwardPKfS0_S0_S0_S0_Pfiiii_param_8,
	.param .u32 _Z26Softmax_Rowwise_M_BackwardPKfS0_S0_S0_S0_Pfiiii_param_9
)
{
	.reg .pred 	%p<4>;
	.reg .b32 	%r<27>;
	.reg .b32 	%f<11>;
	.reg .b64 	%rd<15>;

	ld.param.u64 	%rd1, [_Z26Softmax_Rowwise_M_BackwardPKfS0_S0_S0_S0_Pfiiii_param_0];
	ld.param.u64 	%rd2, [_Z26Softmax_Rowwise_M_BackwardPKfS0_S0_S0_S0_Pfiiii_param_1];
	ld.param.u64 	%rd3, [_Z26Softmax_Rowwise_M_BackwardPKfS0_S0_S0_S0_Pfiiii_param_2];
	ld.param.u64 	%rd4, [_Z26Softmax_Rowwise_M_BackwardPKfS0_S0_S0_S0_Pfiiii_param_4];
	ld.param.u32 	%r7, [_Z26Softmax_Rowwise_M_BackwardPKfS0_S0_S0_S0_Pfiiii_param_7];
	ld.param.u32 	%r8, [_Z26Softmax_Rowwise_M_BackwardPKfS0_S0_S0_S0_Pfiiii_param_9];
	cvta.to.global.u64 	%rd5, %rd4;
	mov.u32 	%r1, %ntid.x;
	shl.b32 	%r9, %r1, 3;
	mov.u32 	%r10, sdata;
	add.s32 	%r11, %r10, %r9;
	shl.b32 	%r2, %r1, 2;
	rem.u32 	%r12, %r1, %r7;
	sub.s32 	%r13, %r1, %r12;
	mov.u32 	%r15, %tid.x;
	mov.u32 	%r16, %ctaid.x;
	mad.lo.s32 	%r4, %r13, %r16, %r15;
	div.s32 	%r17, %r4, %r7;
	setp.ge.s32 	%p1, %r4, %r8;
	setp.ge.u32 	%p2, %r15, %r13;
	mul.wide.s32 	%rd6, %r17, 4;
	add.s64 	%rd7, %rd5, %rd6;
	ld.global.f32 	%f1, [%rd7];
	shl.b32 	%r18, %r15, 2;
	add.s32 	%r5, %r11, %r18;
	add.s32 	%r6, %r5, %r2;
	or.pred  	%p3, %p1, %p2;
	@%p3 bra 	$L__BB13_2;
	cvta.to.global.u64 	%rd8, %rd1;
	cvta.to.global.u64 	%rd9, %rd2;
	cvta.to.global.u64 	%rd10, %rd3;
	mul.wide.s32 	%rd11, %r4, 4;
	add.s64 	%rd12, %rd8, %rd11;
	ld.global.f32 	%f2, [%rd12];
	st.shared.f32 	[%r5], %f2;
	add.s64 	%rd13, %rd9, %rd11;
	ld.global.f32 	%f3, [%rd13];
	st.shared.f32 	[%r6], %f3;
	add.s64 	%rd14, %rd10, %rd11;
	ld.global.f32 	%f4, [%rd14];
	add.s32 	%r19, %r2, %r15;
	shl.b32 	%r20, %r19, 2;
	add.s32 	%r22, %r10, %r20;
	st.shared.f32 	[%r22], %f4;
$L__BB13_2:
	ld.shared.f32 	%f5, [%r6];
	ld.shared.f32 	%f6, [%r5];
	mul.f32 	%f7, %f1, %f1;
	div.rn.f32 	%f8, %f6, %f7;
	div.rn.f32 	%f9, %f5, %f1;
	fma.rn.f32 	%f10, %f5, %f8, %f9;
	add.s32 	%r23, %r1, %r15;
	shl.b32 	%r24, %r23, 2;
	add.s32 	%r26, %r10, %r24;
	st.shared.f32 	[%r26], %f10;
	bar.sync 	0;
	ret;

}


// ===== COMPILED SASS (sm_100) =====

	.target	sm_100

	.elftype	@"ET_EXEC"


//--------------------- .note.nv.tkinfo           --------------------------
	.section	.note.nv.tkinfo,"",@"SHT_NOTE"
	.sectionflags	@"SHF_NOTE_NV_TKINFO"
	.tkinfo
        /*0018*/ 	.word	0x00000002
        /*0030*/ 	.string	""
        /*0030*/ 	.string	"ptxas"
        /*0030*/ 	.string	"Cuda compilation tools, release 13.0, V13.0.88"
        /*0030*/ 	.string	"Build cuda_13.0.r13.0/compiler.36424714_0"
        /*0030*/ 	.string	"-arch sm_100 -m 64 "



//--------------------- .note.nv.cuinfo           --------------------------
	.section	.note.nv.cuinfo,"",@"SHT_NOTE"
	.sectionflags	@"SHF_NOTE_NV_CUINFO"
        /*0018*/ 	.short	0x0002
        /*001a*/ 	.short	0x0064
        /*001c*/ 	.short	0x0082
	.zero		2


//--------------------- .nv.info                  --------------------------
	.section	.nv.info,"",@"SHT_CUDA_INFO"
	.align	4


	//----- nvinfo : EIATTR_REGCOUNT
	.align		4
        /*0000*/ 	.byte	0x04, 0x2f
        /*0002*/ 	.short	(.L_1 - .L_0)
	.align		4
.L_0:
        /*0004*/ 	.word	index@(_Z7Sub_V_SPffi)
        /*0008*/ 	.word	0x00000008


	//----- nvinfo : EIATTR_FRAME_SIZE
	.align		4
.L_1:
        /*000c*/ 	.byte	0x04, 0x11
        /*000e*/ 	.short	(.L_3 - .L_2)
	.align		4
.L_2:
        /*0010*/ 	.word	index@(_Z7Sub_V_SPffi)
        /*0014*/ 	.word	0x00000000


	//----- nvinfo : EIATTR_REGCOUNT
	.align		4
.L_3:
        /*0018*/ 	.byte	0x04, 0x2f
        /*001a*/ 	.short	(.L_5 - .L_4)
	.align		4
.L_4:
        /*001c*/ 	.word	index@(_Z7Sub_S_VfPfi)
        /*0020*/ 	.word	0x00000008


	//----- nvinfo : EIATTR_FRAME_SIZE
	.align		4
.L_5:
        /*0024*/ 	.byte	0x04, 0x11
        /*0026*/ 	.short	(.L_7 - .L_6)
	.align		4
.L_6:
        /*0028*/ 	.word	index@(_Z7Sub_S_VfPfi)
        /*002c*/ 	.word	0x00000000


	//----- nvinfo : EIATTR_REGCOUNT
	.align		4
.L_7:
        /*0030*/ 	.byte	0x04, 0x2f
        /*0032*/ 	.short	(.L_9 - .L_8)
	.align		4
.L_8:
        /*0034*/ 	.word	index@(_Z7Add_V_SPffi)
        /*0038*/ 	.word	0x00000008


	//----- nvinfo : EIATTR_FRAME_SIZE
	.align		4
.L_9:
        /*003c*/ 	.byte	0x04, 0x11
        /*003e*/ 	.short	(.L_11 - .L_10)
	.align		4
.L_10:
        /*0040*/ 	.word	index@(_Z7Add_V_SPffi)
        /*0044*/ 	.word	0x00000000


	//----- nvinfo : EIATTR_REGCOUNT
	.align		4
.L_11:
        /*0048*/ 	.byte	0x04, 0x2f
        /*004a*/ 	.short	(.L_13 - .L_12)
	.align		4
.L_12:
        /*004c*/ 	.word	index@(_Z7Add_V_VPKfiPfii)
        /*0050*/ 	.word	0x0000000c


	//----- nvinfo : EIATTR_FRAME_SIZE
	.align		4
.L_13:
        /*0054*/ 	.byte	0x04, 0x11
        /*0056*/ 	.short	(.L_15 - .L_14)
	.align		4
.L_14:
        /*0058*/ 	.word	index@(_Z7Add_V_VPKfiPfii)
        /*005c*/ 	.word	0x00000000


	//----- nvinfo : EIATTR_REGCOUNT
	.align		4
.L_15:
        /*0060*/ 	.byte	0x04, 0x2f
        /*0062*/ 	.short	(.L_17 - .L_16)
	.align		4
.L_16:
        /*0064*/ 	.word	index@(_Z11Mul_Had_V_VPKfPfi)
        /*0068*/ 	.word	0x0000000a


	//----- nvinfo : EIATTR_FRAME_SIZE
	.align		4
.L_17:
        /*006c*/ 	.byte	0x04, 0x11
        /*006e*/ 	.short	(.L_19 - .L_18)
	.align		4
.L_18:
        /*0070*/ 	.word	index@(_Z11Mul_Had_V_VPKfPfi)
        /*0074*/ 	.word	0x00000000


	//----- nvinfo : EIATTR_REGCOUNT
	.align		4
.L_19:
        /*0078*/ 	.byte	0x04, 0x2f
        /*007a*/ 	.short	(.L_21 - .L_20)
	.align		4
.L_20:
        /*007c*/ 	.word	index@(_Z7Div_S_VfPfi)
        /*0080*/ 	.word	0x00000010


	//----- nvinfo : EIATTR_FRAME_SIZE
	.align		4
.L_21:
        /*0084*/ 	.byte	0x04, 0x11
        /*0086*/ 	.short	(.L_23 - .L_22)
	.align		4
.L_22:
        /*0088*/ 	.word	index@($__internal_3_$__cuda_sm3x_div_rn_noftz_f32_slowpath)
        /*008c*/ 	.word	0x00000000


	//----- nvinfo : EIATTR_FRAME_SIZE
	.align		4
.L_23:
        /*0090*/ 	.byte	0x04, 0x11
        /*0092*/ 	.short	(.L_25 - .L_24)
	.align		4
.L_24:
        /*0094*/ 	.word	index@(_Z7Div_S_VfPfi)
        /*0098*/ 	.word	0x00000000


	//----- nvinfo : EIATTR_REGCOUNT
	.align		4
.L_25:
        /*009c*/ 	.byte	0x04, 0x2f
        /*009e*/ 	.short	(.L_27 - .L_26)
	.align		4
.L_26:
        /*00a0*/ 	.word	index@(_Z5Exp_VPfi)
        /*00a4*/ 	.word	0x00000008


	//----- nvinfo : EIATTR_FRAME_SIZE
	.align		4
.L_27:
        /*00a8*/ 	.byte	0x04, 0x11
        /*00aa*/ 	.short	(.L_29 - .L_28)
	.align		4
.L_28:
        /*00ac*/ 	.word	index@(_Z5Exp_VPfi)
        /*00b0*/ 	.word	0x00000000


	//----- nvinfo : EIATTR_REGCOUNT
	.align		4
.L_29:
        /*00b4*/ 	.byte	0x04, 0x2f
        /*00b6*/ 	.short	(.L_31 - .L_30)
	.align		4
.L_30:
        /*00b8*/ 	.word	index@(_Z6Sqrt_VPfi)
        /*00bc*/ 	.word	0x0000000c


	//----- nvinfo : EIATTR_FRAME_SIZE
	.align		4
.L_31:
        /*00c0*/ 	.byte	0x04, 0x11
        /*00c2*/ 	.short	(.L_33 - .L_32)
	.align		4
.L_32:
        /*00c4*/ 	.word	index@($__internal_2_$__cuda_sm20_sqrt_rn_f32_slowpath)
        /*00c8*/ 	.word	0x00000000


	//----- nvinfo : EIATTR_FRAME_SIZE
	.align		4
.L_33:
        /*00cc*/ 	.byte	0x04, 0x11
        /*00ce*/ 	.short	(.L_35 - .L_34)
	.align		4
.L_34:
        /*00d0*/ 	.word	index@(_Z6Sqrt_VPfi)
        /*00d4*/ 	.word	0x00000000


	//----- nvinfo : EIATTR_REGCOUNT
	.align		4
.L_35:
        /*00d8*/ 	.byte	0x04, 0x2f
        /*00da*/ 	.short	(.L_37 - .L_36)
	.align		4
.L_36:
        /*00dc*/ 	.word	index@(_Z6Sign_VPfi)
        /*00e0*/ 	.word	0x00000008


	//----- nvinfo : EIATTR_FRAME_SIZE
	.align		4
.L_37:
        /*00e4*/ 	.byte	0x04, 0x11
        /*00e6*/ 	.short	(.L_39 - .L_38)
	.align		4
.L_38:
        /*00e8*/ 	.word	index@(_Z6Sign_VPfi)
        /*00ec*/ 	.word	0x00000000


	//----- nvinfo : EIATTR_REGCOUNT
	.align		4
.L_39:
        /*00f0*/ 	.byte	0x04, 0x2f
        /*00f2*/ 	.short	(.L_41 - .L_40)
	.align		4
.L_40:
        /*00f4*/ 	.word	index@(_Z5Rel_VPfi)
        /*00f8*/ 	.word	0x00000008


	//----- nvinfo : EIATTR_FRAME_SIZE
	.align		4
.L_41:
        /*00fc*/ 	.byte	0x04, 0x11
        /*00fe*/ 	.short	(.L_43 - .L_42)
	.align		4
.L_42:
        /*0100*/ 	.word	index@(_Z5Rel_VPfi)
        /*0104*/ 	.word	0x00000000


	//----- nvinfo : EIATTR_REGCOUNT
	.align		4
.L_43:
        /*0108*/ 	.byte	0x04, 0x2f
        /*010a*/ 	.short	(.L_45 - .L_44)
	.align		4
.L_44:
        /*010c*/ 	.word	index@(_Z5Log_VPfi)
        /*0110*/ 	.word	0x00000008


	//----- nvinfo : EIATTR_FRAME_SIZE
	.align		4
.L_45:
        /*0114*/ 	.byte	0x04, 0x11
        /*0116*/ 	.short	(.L_47 - .L_46)
	.align		4
.L_46:
        /*0118*/ 	.word	index@(_Z5Log_VPfi)
        /*011c*/ 	.word	0x00000000


	//----- nvinfo : EIATTR_REGCOUNT
	.align		4
.L_47:
        /*0120*/ 	.byte	0x04, 0x2f
        /*0122*/ 	.short	(.L_49 - .L_48)
	.align		4
.L_48:
        /*0124*/ 	.word	index@(_Z5Sum_VPKfPfi)
        /*0128*/ 	.word	0x0000000b


	//----- nvinfo : EIATTR_FRAME_SIZE
	.align		4
.L_49:
        /*012c*/ 	.byte	0x04, 0x11
        /*012e*/ 	.short	(.L_51 - .L_50)
	.align		4
.L_50:
        /*0130*/ 	.word	index@(_Z5Sum_VPKfPfi)
        /*0134*/ 	.word	0x00000000


	//----- nvinfo : EIATTR_REGCOUNT
	.align		4
.L_51:
        /*0138*/ 	.byte	0x04, 0x2f
        /*013a*/ 	.short	(.L_53 - .L_52)
	.align		4
.L_52:
        /*013c*/ 	.word	index@(_Z17Softmax_Rowwise_MPfS_S_iiii)
        /*0140*/ 	.word	0x00000017


	//----- nvinfo : EIATTR_FRAME_SIZE
	.align		4
.L_53:
        /*0144*/ 	.byte	0x04, 0x11
        /*0146*/ 	.short	(.L_55 - .L_54)
	.align		4
.L_54:
        /*0148*/ 	.word	index@($__internal_1_$__cuda_sm3x_div_rn_noftz_f32_slowpath)
        /*014c*/ 	.word	0x00000000


	//----- nvinfo : EIATTR_FRAME_SIZE
	.align		4
.L_55:
        /*0150*/ 	.byte	0x04, 0x11
        /*0152*/ 	.short	(.L_57 - .L_56)
	.align		4
.L_56:
        /*0154*/ 	.word	index@(_Z17Softmax_Rowwise_MPfS_S_iiii)
        /*0158*/ 	.word	0x00000000


	//----- nvinfo : EIATTR_REGCOUNT
	.align		4
.L_57:
        /*015c*/ 	.byte	0x04, 0x2f
        /*015e*/ 	.short	(.L_59 - .L_58)
	.align		4
.L_58:
        /*0160*/ 	.word	index@(_Z26Softmax_Rowwise_M_BackwardPKfS0_S0_S0_S0_Pfiiii)
        /*0164*/ 	.word	0x00000014


	//----- nvinfo : EIATTR_FRAME_SIZE
	.align		4
.L_59:
        /*0168*/ 	.byte	0x04, 0x11
        /*016a*/ 	.short	(.L_61 - .L_60)
	.align		4
.L_60:
        /*016c*/ 	.word	index@($__internal_0_$__cuda_sm3x_div_rn_noftz_f32_slowpath)
        /*0170*/ 	.word	0x00000000


	//----- nvinfo : EIATTR_FRAME_SIZE
	.align		4
.L_61:
        /*0174*/ 	.byte	0x04, 0x11
        /*0176*/ 	.short	(.L_63 - .L_62)
	.align		4
.L_62:
        /*0178*/ 	.word	index@(_Z26Softmax_Rowwise_M_BackwardPKfS0_S0_S0_S0_Pfiiii)
        /*017c*/ 	.word	0x00000000


	//----- nvinfo : EIATTR_MIN_STACK_SIZE
	.align		4
.L_63:
        /*0180*/ 	.byte	0x04, 0x12
        /*0182*/ 	.short	(.L_65 - .L_64)
	.align		4
.L_64:
        /*0184*/ 	.word	index@(_Z26Softmax_Rowwise_M_BackwardPKfS0_S0_S0_S0_Pfiiii)
        /*0188*/ 	.word	0x00000000


	//----- nvinfo : EIATTR_MIN_STACK_SIZE
	.align		4
.L_65:
        /*018c*/ 	.byte	0x04, 0x12
        /*018e*/ 	.short	(.L_67 - .L_66)
	.align		4
.L_66:
        /*0190*/ 	.word	index@(_Z17Softmax_Rowwise_MPfS_S_iiii)
        /*0194*/ 	.word	0x00000000


	//----- nvinfo : EIATTR_MIN_STACK_SIZE
	.align		4
.L_67:
        /*0198*/ 	.byte	0x04, 0x12
        /*019a*/ 	.short	(.L_69 - .L_68)
	.align		4
.L_68:
        /*019c*/ 	.word	index@(_Z5Sum_VPKfPfi)
        /*01a0*/ 	.word	0x00000000


	//----- nvinfo : EIATTR_MIN_STACK_SIZE
	.align		4
.L_69:
        /*01a4*/ 	.byte	0x04, 0x12
        /*01a6*/ 	.short	(.L_71 - .L_70)
	.align		4
.L_70:
        /*01a8*/ 	.word	index@(_Z5Log_VPfi)
        /*01ac*/ 	.word	0x00000000


	//----- nvinfo : EIATTR_MIN_STACK_SIZE
	.align		4
.L_71:
        /*01b0*/ 	.byte	0x04, 0x12
        /*01b2*/ 	.short	(.L_73 - .L_72)
	.align		4
.L_72:
        /*01b4*/ 	.word	index@(_Z5Rel_VPfi)
        /*01b8*/ 	.word	0x00000000


	//----- nvinfo : EIATTR_MIN_STACK_SIZE
	.align		4
.L_73:
        /*01bc*/ 	.byte	0x04, 0x12
        /*01be*/ 	.short	(.L_75 - .L_74)
	.align		4
.L_74:
        /*01c0*/ 	.word	index@(_Z6Sign_VPfi)
        /*01c4*/ 	.word	0x00000000


	//----- nvinfo : EIATTR_MIN_STACK_SIZE
	.align		4
.L_75:
        /*01c8*/ 	.byte	0x04, 0x12
        /*01ca*/ 	.short	(.L_77 - .L_76)
	.align		4
.L_76:
        /*01cc*/ 	.word	index@(_Z6Sqrt_VPfi)
        /*01d0*/ 	.word	0x00000000


	//----- nvinfo : EIATTR_MIN_STACK_SIZE
	.align		4
.L_77:
        /*01d4*/ 	.byte	0x04, 0x12
        /*01d6*/ 	.short	(.L_79 - .L_78)
	.align		4
.L_78:
        /*01d8*/ 	.word	index@(_Z5Exp_VPfi)
        /*01dc*/ 	.word	0x00000000


	//----- nvinfo : EIATTR_MIN_STACK_SIZE
	.align		4
.L_79:
        /*01e0*/ 	.byte	0x04, 0x12
        /*01e2*/ 	.short	(.L_81 - .L_80)
	.align		4
.L_80:
        /*01e4*/ 	.word	index@(_Z7Div_S_VfPfi)
        /*01e8*/ 	.word	0x00000000


	//----- nvinfo : EIATTR_MIN_STACK_SIZE
	.align		4
.L_81:
        /*01ec*/ 	.byte	0x04, 0x12
        /*01ee*/ 	.short	(.L_83 - .L_82)
	.align		4
.L_82:
        /*01f0*/ 	.word	index@(_Z11Mul_Had_V_VPKfPfi)
        /*01f4*/ 	.word	0x00000000


	//----- nvinfo : EIATTR_MIN_STACK_SIZE
	.align		4
.L_83:
        /*01f8*/ 	.byte	0x04, 0x12
        /*01fa*/ 	.short	(.L_85 - .L_84)
	.align		4
.L_84:
        /*01fc*/ 	.word	index@(_Z7Add_V_VPKfiPfii)
        /*0200*/ 	.word	0x00000000


	//----- nvinfo : EIATTR_MIN_STACK_SIZE
	.align		4
.L_85:
        /*0204*/ 	.byte	0x04, 0x12
        /*0206*/ 	.short	(.L_87 - .L_86)
	.align		4
.L_86:
        /*0208*/ 	.word	index@(_Z7Add_V_SPffi)
        /*020c*/ 	.word	0x00000000


	//----- nvinfo : EIATTR_MIN_STACK_SIZE
	.align		4
.L_87:
        /*0210*/ 	.byte	0x04, 0x12
        /*0212*/ 	.short	(.L_89 - .L_88)
	.align		4
.L_88:
        /*0214*/ 	.word	index@(_Z7Sub_S_VfPfi)
        /*0218*/ 	.word	0x00000000


	//----- nvinfo : EIATTR_MIN_STACK_SIZE
	.align		4
.L_89:
        /*021c*/ 	.byte	0x04, 0x12
        /*021e*/ 	.short	(.L_91 - .L_90)
	.align		4
.L_90:
        /*0220*/ 	.word	index@(_Z7Sub_V_SPffi)
        /*0224*/ 	.word	0x00000000
.L_91:


//--------------------- .nv.compat                --------------------------
	.section	.nv.compat,"",@"SHT_CUDA_COMPAT_INFO"
	.align	4
        /*0000*/ 	.byte	0x02, 0x09, 0x00, 0x00, 0x02, 0x02, 0x01, 0x00, 0x02, 0x05, 0x05, 0x00, 0x03, 0x07, 0x01, 0x01
        /*0010*/ 	.byte	0x02, 0x03, 0x00, 0x00, 0x02, 0x06, 0x01, 0x00, 0x04, 0x0b, 0x08, 0x00, 0x01, 0x00, 0x00, 0x00
        /*0020*/ 	.byte	0x00, 0x00, 0x00, 0x00


//--------------------- .nv.info._Z26Softmax_Rowwise_M_BackwardPKfS0_S0_S0_S0_Pfiiii --------------------------
	.section	.nv.info._Z26Softmax_Rowwise_M_BackwardPKfS0_S0_S0_S0_Pfiiii,"",@"SHT_CUDA_INFO"
	.sectionflags	@""
	.align	4


	//----- nvinfo : EIATTR_CUDA_API_VERSION
	.align		4
        /*0000*/ 	.byte	0x04, 0x37
        /*0002*/ 	.short	(.L_93 - .L_92)
.L_92:
        /*0004*/ 	.word	0x00000082


	//----- nvinfo : EIATTR_KPARAM_INFO
	.align		4
.L_93:
        /*0008*/ 	.byte	0x04, 0x17
        /*000a*/ 	.short	(.L_95 - .L_94)
.L_94:
        /*000c*/ 	.word	0x00000000
        /*0010*/ 	.short	0x0009
        /*0012*/ 	.short	0x003c
        /*0014*/ 	.byte	0x00, 0xf0, 0x11, 0x00


	//----- nvinfo : EIATTR_KPARAM_INFO
	.align		4
.L_95:
        /*0018*/ 	.byte	0x04, 0x17
        /*001a*/ 	.short	(.L_97 - .L_96)
.L_96:
        /*001c*/ 	.word	0x00000000
        /*0020*/ 	.short	0x0008
        /*0022*/ 	.short	0x0038
        /*0024*/ 	.byte	0x00, 0xf0, 0x11, 0x00


	//----- nvinfo : EIATTR_KPARAM_INFO
	.align		4
.L_97:
        /*0028*/ 	.byte	0x04, 0x17
        /*002a*/ 	.short	(.L_99 - .L_98)
.L_98:
        /*002c*/ 	.word	0x00000000
        /*0030*/ 	.short	0x0007
        /*0032*/ 	.short	0x0034
        /*0034*/ 	.byte	0x00, 0xf0, 0x11, 0x00


	//----- nvinfo : EIATTR_KPARAM_INFO
	.align		4
.L_99:
        /*0038*/ 	.byte	0x04, 0x17
        /*003a*/ 	.short	(.L_101 - .L_100)
.L_100:
        /*003c*/ 	.word	0x00000000
        /*0040*/ 	.short	0x0006
        /*0042*/ 	.short	0x0030
        /*0044*/ 	.byte	0x00, 0xf0, 0x11, 0x00


	//----- nvinfo : EIATTR_KPARAM_INFO
	.align		4
.L_101:
        /*0048*/ 	.byte	0x04, 0x17
        /*004a*/ 	.short	(.L_103 - .L_102)
.L_102:
        /*004c*/ 	.word	0x00000000
        /*0050*/ 	.short	0x0005
        /*0052*/ 	.short	0x0028
        /*0054*/ 	.byte	0x00, 0xf5, 0x21, 0x00


	//----- nvinfo : EIATTR_KPARAM_INFO
	.align		4
.L_103:
        /*0058*/ 	.byte	0x04, 0x17
        /*005a*/ 	.short	(.L_105 - .L_104)
.L_104:
        /*005c*/ 	.word	0x00000000
        /*0060*/ 	.short	0x0004
        /*0062*/ 	.short	0x0020
        /*0064*/ 	.byte	0x00, 0xf5, 0x21, 0x00


	//----- nvinfo : EIATTR_KPARAM_INFO
	.align		4
.L_105:
        /*0068*/ 	.byte	0x04, 0x17
        /*006a*/ 	.short	(.L_107 - .L_106)
.L_106:
        /*006c*/ 	.word	0x00000000
        /*0070*/ 	.short	0x0003
        /*0072*/ 	.short	0x0018
        /*0074*/ 	.byte	0x00, 0xf5, 0x21, 0x00


	//----- nvinfo : EIATTR_KPARAM_INFO
	.align		4
.L_107:
        /*0078*/ 	.byte	0x04, 0x17
        /*007a*/ 	.short	(.L_109 - .L_108)
.L_108:
        /*007c*/ 	.word	0x00000000
        /*0080*/ 	.short	0x0002
        /*0082*/ 	.short	0x0010
        /*0084*/ 	.byte	0x00, 0xf5, 0x21, 0x00


	//----- nvinfo : EIATTR_KPARAM_INFO
	.align		4
.L_109:
        /*0088*/ 	.byte	0x04, 0x17
        /*008a*/ 	.short	(.L_111 - .L_110)
.L_110:
        /*008c*/ 	.word	0x00000000
        /*0090*/ 	.short	0x0001
        /*0092*/ 	.short	0x0008
        /*0094*/ 	.byte	0x00, 0xf5, 0x21, 0x00


	//----- nvinfo : EIATTR_KPARAM_INFO
	.align		4
.L_111:
        /*0098*/ 	.byte	0x04, 0x17
        /*009a*/ 	.short	(.L_113 - .L_112)
.L_112:
        /*009c*/ 	.word	0x00000000
        /*00a0*/ 	.short	0x0000
        /*00a2*/ 	.short	0x0000
        /*00a4*/ 	.byte	0x00, 0xf5, 0x21, 0x00


	//----- nvinfo : EIATTR_SPARSE_MMA_MASK
	.align		4
.L_113:
        /*00a8*/ 	.byte	0x03, 0x50
        /*00aa*/ 	.short	0x0000


	//----- nvinfo : EIATTR_MAXREG_COUNT
	.align		4
        /*00ac*/ 	.byte	0x03, 0x1b
        /*00ae*/ 	.short	0x00ff


	//----- nvinfo : EIATTR_NUM_BARRIERS
	.align		4
        /*00b0*/ 	.byte	0x02, 0x4c
        /*00b2*/ 	.byte	0x01
	.zero		1


	//----- nvinfo : EIATTR_MERCURY_ISA_VERSION
	.align		4
        /*00b4*/ 	.byte	0x03, 0x5f
        /*00b6*/ 	.short	0x0101


	//----- nvinfo : EIATTR_VRC_CTA_INIT_COUNT
	.align		4
        /*00b8*/ 	.byte	0x02, 0x4a
	.zero		1
	.zero		1


	//----- nvinfo : EIATTR_EXIT_INSTR_OFFSETS
	.align		4
        /*00bc*/ 	.byte	0x04, 0x1c
        /*00be*/ 	.short	(.L_115 - .L_114)


	//   ....[0]....
.L_114:
        /*00c0*/ 	.word	0x00000720


	//----- nvinfo : EIATTR_CRS_STACK_SIZE
	.align		4
.L_115:
        /*00c4*/ 	.byte	0x04, 0x1e
        /*00c6*/ 	.short	(.L_117 - .L_116)
.L_116:
        /*00c8*/ 	.word	0x00000000


	//----- nvinfo : EIATTR_CBANK_PARAM_SIZE
	.align		4
.L_117:
        /*00cc*/ 	.byte	0x03, 0x19
        /*00ce*/ 	.short	0x0040


	//----- nvinfo : EIATTR_PARAM_CBANK
	.align		4
        /*00d0*/ 	.byte	0x04, 0x0a
        /*00d2*/ 	.short	(.L_119 - .L_118)
	.align		4
.L_118:
        /*00d4*/ 	.word	index@(.nv.constant0._Z26Softmax_Rowwise_M_BackwardPKfS0_S0_S0_S0_Pfiiii)
        /*00d8*/ 	.short	0x0380
        /*00da*/ 	.short	0x0040


	//----- nvinfo : EIATTR_SW_WAR
	.align		4
.L_119:
        /*00dc*/ 	.byte	0x04, 0x36
        /*00de*/ 	.short	(.L_121 - .L_120)
.L_120:
        /*00e0*/ 	.word	0x00000008
.L_121:


//--------------------- .nv.info._Z17Softmax_Rowwise_MPfS_S_iiii --------------------------
	.section	.nv.info._Z17Softmax_Rowwise_MPfS_S_iiii,"",@"SHT_CUDA_INFO"
	.sectionflags	@""
	.align	4


	//----- nvinfo : EIATTR_CUDA_API_VERSION
	.align		4
        /*0000*/ 	.byte	0x04, 0x37
        /*0002*/ 	.short	(.L_123 - .L_122)
.L_122:
        /*0004*/ 	.word	0x00000082


	//----- nvinfo : EIATTR_KPARAM_INFO
	.align		4
.L_123:
        /*0008*/ 	.byte	0x04, 0x17
        /*000a*/ 	.short	(.L_125 - .L_124)
.L_124:
        /*000c*/ 	.word	0x00000000
        /*0010*/ 	.short	0x0006
        /*0012*/ 	.short	0x0024
        /*0014*/ 	.byte	0x00, 0xf0, 0x11, 0x00


	//----- nvinfo : EIATTR_KPARAM_INFO
	.align		4
.L_125:
        /*0018*/ 	.byte	0x04, 0x17
        /*001a*/ 	.short	(.L_127 - .L_126)
.L_126:
        /*001c*/ 	.word	0x00000000
        /*0020*/ 	.short	0x0005
        /*0022*/ 	.short	0x0020
        /*0024*/ 	.byte	0x00, 0xf0, 0x11, 0x00


	//----- nvinfo : EIATTR_KPARAM_INFO
	.align		4
.L_127:
        /*0028*/ 	.byte	0x04, 0x17
        /*002a*/ 	.short	(.L_129 - .L_128)
.L_128:
        /*002c*/ 	.word	0x00000000
        /*0030*/ 	.short	0x0004
        /*0032*/ 	.short	0x001c
        /*0034*/ 	.byte	0x00, 0xf0, 0x11, 0x00


	//----- nvinfo : EIATTR_KPARAM_INFO
	.align		4
.L_129:
        /*0038*/ 	.byte	0x04, 0x17
        /*003a*/ 	.short	(.L_131 - .L_130)
.L_130:
        /*003c*/ 	.word	0x00000000
        /*0040*/ 	.short	0x0003
        /*0042*/ 	.short	0x0018
        /*0044*/ 	.byte	0x00, 0xf0, 0x11, 0x00


	//----- nvinfo : EIATTR_KPARAM_INFO
	.align		4
.L_131:
        /*0048*/ 	.byte	0x04, 0x17
        /*004a*/ 	.short	(.L_133 - .L_132)
.L_132:
        /*004c*/ 	.word	0x00000000
        /*0050*/ 	.short	0x0002
        /*0052*/ 	.short	0x0010
        /*0054*/ 	.byte	0x00, 0xf5, 0x21, 0x00


	//----- nvinfo : EIATTR_KPARAM_INFO
	.align		4
.L_133:
        /*0058*/ 	.byte	0x04, 0x17
        /*005a*/ 	.short	(.L_135 - .L_134)
.L_134:
        /*005c*/ 	.word	0x00000000
        /*0060*/ 	.short	0x0001
        /*0062*/ 	.short	0x0008
        /*0064*/ 	.byte	0x00, 0xf5, 0x21, 0x00


	//----- nvinfo : EIATTR_KPARAM_INFO
	.align		4
.L_135:
        /*0068*/ 	.byte	0x04, 0x17
        /*006a*/ 	.short	(.L_137 - .L_136)
.L_136:
        /*006c*/ 	.word	0x00000000
        /*0070*/ 	.short	0x0000
        /*0072*/ 	.short	0x0000
        /*0074*/ 	.byte	0x00, 0xf5, 0x21, 0x00


	//----- nvinfo : EIATTR_SPARSE_MMA_MASK
	.align		4
.L_137:
        /*0078*/ 	.byte	0x03, 0x50
        /*007a*/ 	.short	0x0000


	//----- nvinfo : EIATTR_MAXREG_COUNT
	.align		4
        /*007c*/ 	.byte	0x03, 0x1b
        /*007e*/ 	.short	0x00ff


	//----- nvinfo : EIATTR_NUM_BARRIERS
	.align		4
        /*0080*/ 	.byte	0x02, 0x4c
        /*0082*/ 	.byte	0x01
	.zero		1


	//----- nvinfo : EIATTR_MERCURY_ISA_VERSION
	.align		4
        /*0084*/ 	.byte	0x03, 0x5f
        /*0086*/ 	.short	0x0101


	//----- nvinfo : EIATTR_VRC_CTA_INIT_COUNT
	.align		4
        /*0088*/ 	.byte	0x02, 0x4a
	.zero		1
	.zero		1


	//----- nvinfo : EIATTR_EXIT_INSTR_OFFSETS
	.align		4
        /*008c*/ 	.byte	0x04, 0x1c
        /*008e*/ 	.short	(.L_139 - .L_138)


	//   ....[0]....
.L_138:
        /*0090*/ 	.word	0x00000cd0


	//   ....[1]....
        /*0094*/ 	.word	0x00000df0


	//   ....[2]....
        /*0098*/ 	.word	0x00000e30


	//----- nvinfo : EIATTR_CRS_STACK_SIZE
	.align		4
.L_139:
        /*009c*/ 	.byte	0x04, 0x1e
        /*009e*/ 	.short	(.L_141 - .L_140)
.L_140:
        /*00a0*/ 	.word	0x00000000


	//----- nvinfo : EIATTR_CBANK_PARAM_SIZE
	.align		4
.L_141:
        /*00a4*/ 	.byte	0x03, 0x19
        /*00a6*/ 	.short	0x0028


	//----- nvinfo : EIATTR_PARAM_CBANK
	.align		4
        /*00a8*/ 	.byte	0x04, 0x0a
        /*00aa*/ 	.short	(.L_143 - .L_142)
	.align		4
.L_142:
        /*00ac*/ 	.word	index@(.nv.constant0._Z17Softmax_Rowwise_MPfS_S_iiii)
        /*00b0*/ 	.short	0x0380
        /*00b2*/ 	.short	0x0028


	//----- nvinfo : EIATTR_SW_WAR
	.align		4
.L_143:
        /*00b4*/ 	.byte	0x04, 0x36
        /*00b6*/ 	.short	(.L_145 - .L_144)
.L_144:
        /*00b8*/ 	.word	0x00000008
.L_145:


//--------------------- .nv.info._Z5Sum_VPKfPfi   --------------------------
	.section	.nv.info._Z5Sum_VPKfPfi,"",@"SHT_CUDA_INFO"
	.sectionflags	@""
	.align	4


	//----- nvinfo : EIATTR_CUDA_API_VERSION
	.align		4
        /*0000*/ 	.byte	0x04, 0x37
        /*0002*/ 	.short	(.L_147 - .L_146)
.L_146:
        /*0004*/ 	.word	0x00000082


	//----- nvinfo : EIATTR_KPARAM_INFO
	.align		4
.L_147:
        /*0008*/ 	.byte	0x04, 0x17
        /*000a*/ 	.short	(.L_149 - .L_148)
.L_148:
        /*000c*/ 	.word	0x00000000
        /*0010*/ 	.short	0x0002
        /*0012*/ 	.short	0x0010
        /*0014*/ 	.byte	0x00, 0xf0, 0x11, 0x00


	//----- nvinfo : EIATTR_KPARAM_INFO
	.align		4
.L_149:
        /*0018*/ 	.byte	0x04, 0x17
        /*001a*/ 	.short	(.L_151 - .L_150)
.L_150:
        /*001c*/ 	.word	0x00000000
        /*0020*/ 	.short	0x0001
        /*0022*/ 	.short	0x0008
        /*0024*/ 	.byte	0x00, 0xf5, 0x21, 0x00


	//----- nvinfo : EIATTR_KPARAM_INFO
	.align		4
.L_151:
        /*0028*/ 	.byte	0x04, 0x17
        /*002a*/ 	.short	(.L_153 - .L_152)
.L_152:
        /*002c*/ 	.word	0x00000000
        /*0030*/ 	.short	0x0000
        /*0032*/ 	.short	0x0000
        /*0034*/ 	.byte	0x00, 0xf5, 0x21, 0x00


	//----- nvinfo : EIATTR_SPARSE_MMA_MASK
	.align		4
.L_153:
        /*0038*/ 	.byte	0x03, 0x50
        /*003a*/ 	.short	0x0000


	//----- nvinfo : EIATTR_MAXREG_COUNT
	.align		4
        /*003c*/ 	.byte	0x03, 0x1b
        /*003e*/ 	.short	0x00ff


	//----- nvinfo : EIATTR_NUM_BARRIERS
	.align		4
        /*0040*/ 	.byte	0x02, 0x4c
        /*0042*/ 	.byte	0x01
	.zero		1


	//----- nvinfo : EIATTR_MERCURY_ISA_VERSION
	.align		4
        /*0044*/ 	.byte	0x03, 0x5f
        /*0046*/ 	.short	0x0101


	//----- nvinfo : EIATTR_VRC_CTA_INIT_COUNT
	.align		4
        /*0048*/ 	.byte	0x02, 0x4a
	.zero		1
	.zero		1


	//----- nvinfo : EIATTR_EXIT_INSTR_OFFSETS
	.align		4
        /*004c*/ 	.byte	0x04, 0x1c
        /*004e*/ 	.short	(.L_155 - .L_154)


	//   ....[0]....
.L_154:
        /*0050*/ 	.word	0x00000210


	//   ....[1]....
        /*0054*/ 	.word	0x00000290


	//----- nvinfo : EIATTR_CBANK_PARAM_SIZE
	.align		4
.L_155:
        /*0058*/ 	.byte	0x03, 0x19
        /*005a*/ 	.short	0x0014


	//----- nvinfo : EIATTR_PARAM_CBANK
	.align		4
        /*005c*/ 	.byte	0x04, 0x0a
        /*005e*/ 	.short	(.L_157 - .L_156)
	.align		4
.L_156:
        /*0060*/ 	.word	index@(.nv.constant0._Z5Sum_VPKfPfi)
        /*0064*/ 	.short	0x0380
        /*0066*/ 	.short	0x0014


	//----- nvinfo : EIATTR_SW_WAR
	.align		4
.L_157:
        /*0068*/ 	.byte	0x04, 0x36
        /*006a*/ 	.short	(.L_159 - .L_158)
.L_158:
        /*006c*/ 	.word	0x00000008
.L_159:


//--------------------- .nv.info._Z5Log_VPfi      --------------------------
	.section	.nv.info._Z5Log_VPfi,"",@"SHT_CUDA_INFO"
	.sectionflags	@""
	.align	4


	//----- nvinfo : EIATTR_CUDA_API_VERSION
	.align		4
        /*0000*/ 	.byte	0x04, 0x37
        /*0002*/ 	.short	(.L_161 - .L_160)
.L_160:
        /*0004*/ 	.word	0x00000082


	//----- nvinfo : EIATTR_KPARAM_INFO
	.align		4
.L_161:
        /*0008*/ 	.byte	0x04, 0x17
        /*000a*/ 	.short	(.L_163 - .L_162)
.L_162:
        /*000c*/ 	.word	0x00000000
        /*0010*/ 	.short	0x0001
        /*0012*/ 	.short	0x0008
        /*0014*/ 	.byte	0x00, 0xf0, 0x11, 0x00


	//----- nvinfo : EIATTR_KPARAM_INFO
	.align		4
.L_163:
        /*0018*/ 	.byte	0x04, 0x17
        /*001a*/ 	.short	(.L_165 - .L_164)
.L_164:
        /*001c*/ 	.word	0x00000000
        /*0020*/ 	.short	0x0000
        /*0022*/ 	.short	0x0000
        /*0024*/ 	.byte	0x00, 0xf5, 0x21, 0x00


	//----- nvinfo : EIATTR_SPARSE_MMA_MASK
	.align		4
.L_165:
        /*0028*/ 	.byte	0x03, 0x50
        /*002a*/ 	.short	0x0000


	//----- nvinfo : EIATTR_MAXREG_COUNT
	.align		4
        /*002c*/ 	.byte	0x03, 0x1b
        /*002e*/ 	.short	0x00ff


	//----- nvinfo : EIATTR_MERCURY_ISA_VERSION
	.align		4
        /*0030*/ 	.byte	0x03, 0x5f
        /*0032*/ 	.short	0x0101


	//----- nvinfo : EIATTR_VRC_CTA_INIT_COUNT
	.align		4
        /*0034*/ 	.byte	0x02, 0x4a
	.zero		1
	.zero		1


	//----- nvinfo : EIATTR_EXIT_INSTR_OFFSETS
	.align		4
        /*0038*/ 	.byte	0x04, 0x1c
        /*003a*/ 	.short	(.L_167 - .L_166)


	//   ....[0]....
.L_166:
        /*003c*/ 	.word	0x00000070


	//   ....[1]....
        /*0040*/ 	.word	0x00000120


	//----- nvinfo : EIATTR_CBANK_PARAM_SIZE
	.align		4
.L_167:
        /*0044*/ 	.byte	0x03, 0x19
        /*0046*/ 	.short	0x000c


	//----- nvinfo : EIATTR_PARAM_CBANK
	.align		4
        /*0048*/ 	.byte	0x04, 0x0a
        /*004a*/ 	.short	(.L_169 - .L_168)
	.align		4
.L_168:
        /*004c*/ 	.word	index@(.nv.constant0._Z5Log_VPfi)
        /*0050*/ 	.short	0x0380
        /*0052*/ 	.short	0x000c


	//----- nvinfo : EIATTR_SW_WAR
	.align		4
.L_169:
        /*0054*/ 	.byte	0x04, 0x36
        /*0056*/ 	.short	(.L_171 - .L_170)
.L_170:
        /*0058*/ 	.word	0x00000008
.L_171:


//--------------------- .nv.info._Z5Rel_VPfi      --------------------------
	.section	.nv.info._Z5Rel_VPfi,"",@"SHT_CUDA_INFO"
	.sectionflags	@""
	.align	4


	//----- nvinfo : EIATTR_CUDA_API_VERSION
	.align		4
        /*0000*/ 	.byte	0x04, 0x37
        /*0002*/ 	.short	(.L_173 - .L_172)
.L_172:
        /*0004*/ 	.word	0x00000082


	//----- nvinfo : EIATTR_KPARAM_INFO
	.align		4
.L_173:
        /*0008*/ 	.byte	0x04, 0x17
        /*000a*/ 	.short	(.L_175 - .L_174)
.L_174:
        /*000c*/ 	.word	0x00000000
        /*0010*/ 	.short	0x0001
        /*0012*/ 	.short	0x0008
        /*0014*/ 	.byte	0x00, 0xf0, 0x11, 0x00


	//----- nvinfo : EIATTR_KPARAM_INFO
	.align		4
.L_175:
        /*0018*/ 	.byte	0x04, 0x17
        /*001a*/ 	.short	(.L_177 - .L_176)
.L_176:
        /*001c*/ 	.word	0x00000000
        /*0020*/ 	.short	0x0000
        /*0022*/ 	.short	0x0000
        /*0024*/ 	.byte	0x00, 0xf5, 0x21, 0x00


	//----- nvinfo : EIATTR_SPARSE_MMA_MASK
	.align		4
.L_177:
        /*0028*/ 	.byte	0x03, 0x50
        /*002a*/ 	.short	0x0000


	//----- nvinfo : EIATTR_MAXREG_COUNT
	.align		4
        /*002c*/ 	.byte	0x03, 0x1b
        /*002e*/ 	.short	0x00ff


	//----- nvinfo : EIATTR_MERCURY_ISA_VERSION
	.align		4
        /*0030*/ 	.byte	0x03, 0x5f
        /*0032*/ 	.short	0x0101


	//----- nvinfo : EIATTR_VRC_CTA_INIT_COUNT
	.align		4
        /*0034*/ 	.byte	0x02, 0x4a
	.zero		1
	.zero		1


	//----- nvinfo : EIATTR_EXIT_INSTR_OFFSETS
	.align		4
        /*0038*/ 	.byte	0x04, 0x1c
        /*003a*/ 	.short	(.L_179 - .L_178)


	//   ....[0]....
.L_178:
        /*003c*/ 	.word	0x00000070


	//   ....[1]....
        /*0040*/ 	.word	0x000000f0


	//----- nvinfo : EIATTR_CBANK_PARAM_SIZE
	.align		4
.L_179:
        /*0044*/ 	.byte	0x03, 0x19
        /*0046*/ 	.short	0x000c


	//----- nvinfo : EIATTR_PARAM_CBANK
	.align		4
        /*0048*/ 	.byte	0x04, 0x0a
        /*004a*/ 	.short	(.L_181 - .L_180)
	.align		4
.L_180:
        /*004c*/ 	.word	index@(.nv.constant0._Z5Rel_VPfi)
        /*0050*/ 	.short	0x0380
        /*0052*/ 	.short	0x000c


	//----- nvinfo : EIATTR_SW_WAR
	.align		4
.L_181:
        /*0054*/ 	.byte	0x04, 0x36
        /*0056*/ 	.short	(.L_183 - .L_182)
.L_182:
        /*0058*/ 	.word	0x00000008
.L_183:


//--------------------- .nv.info._Z6Sign_VPfi     --------------------------
	.section	.nv.info._Z6Sign_VPfi,"",@"SHT_CUDA_INFO"
	.sectionflags	@""
	.align	4


	//----- nvinfo : EIATTR_CUDA_API_VERSION
	.align		4
        /*0000*/ 	.byte	0x04, 0x37
        /*0002*/ 	.short	(.L_185 - .L_184)
.L_184:
        /*0004*/ 	.word	0x00000082


	//----- nvinfo : EIATTR_KPARAM_INFO
	.align		4
.L_185:
        /*0008*/ 	.byte	0x04, 0x17
        /*000a*/ 	.short	(.L_187 - .L_186)
.L_186:
        /*000c*/ 	.word	0x00000000
        /*0010*/ 	.short	0x0001
        /*0012*/ 	.short	0x0008
        /*0014*/ 	.byte	0x00, 0xf0, 0x11, 0x00


	//----- nvinfo : EIATTR_KPARAM_INFO
	.align		4
.L_187:
        /*0018*/ 	.byte	0x04, 0x17
        /*001a*/ 	.short	(.L_189 - .L_188)
.L_188:
        /*001c*/ 	.word	0x00000000
        /*0020*/ 	.short	0x0000
        /*0022*/ 	.short	0x0000
        /*0024*/ 	.byte	0x00, 0xf5, 0x21, 0x00


	//----- nvinfo : EIATTR_SPARSE_MMA_MASK
	.align		4
.L_189:
        /*0028*/ 	.byte	0x03, 0x50
        /*002a*/ 	.short	0x0000


	//----- nvinfo : EIATTR_MAXREG_COUNT
	.align		4
        /*002c*/ 	.byte	0x03, 0x1b
        /*002e*/ 	.short	0x00ff


	//----- nvinfo : EIATTR_MERCURY_ISA_VERSION
	.align		4
        /*0030*/ 	.byte	0x03, 0x5f
        /*0032*/ 	.short	0x0101


	//----- nvinfo : EIATTR_VRC_CTA_INIT_COUNT
	.align		4
        /*0034*/ 	.byte	0x02, 0x4a
	.zero		1
	.zero		1


	//----- nvinfo : EIATTR_EXIT_INSTR_OFFSETS
	.align		4
        /*0038*/ 	.byte	0x04, 0x1c
        /*003a*/ 	.short	(.L_191 - .L_190)


	//   ....[0]....
.L_190:
        /*003c*/ 	.word	0x00000070


	//   ....[1]....
        /*0040*/ 	.word	0x000000f0


	//----- nvinfo : EIATTR_CBANK_PARAM_SIZE
	.align		4
.L_191:
        /*0044*/ 	.byte	0x03, 0x19
        /*0046*/ 	.short	0x000c


	//----- nvinfo : EIATTR_PARAM_CBANK
	.align		4
        /*0048*/ 	.byte	0x04, 0x0a
        /*004a*/ 	.short	(.L_193 - .L_192)
	.align		4
.L_192:
        /*004c*/ 	.word	index@(.nv.constant0._Z6Sign_VPfi)
        /*0050*/ 	.short	0x0380
        /*0052*/ 	.short	0x000c


	//----- nvinfo : EIATTR_SW_WAR
	.align		4
.L_193:
        /*0054*/ 	.byte	0x04, 0x36
        /*0056*/ 	.short	(.L_195 - .L_194)
.L_194:
        /*0058*/ 	.word	0x00000008
.L_195:


//--------------------- .nv.info._Z6Sqrt_VPfi     --------------------------
	.section	.nv.info._Z6Sqrt_VPfi,"",@"SHT_CUDA_INFO"
	.sectionflags	@""
	.align	4


	//----- nvinfo : EIATTR_CUDA_API_VERSION
	.align		4
        /*0000*/ 	.byte	0x04, 0x37
        /*0002*/ 	.short	(.L_197 - .L_196)
.L_196:
        /*0004*/ 	.word	0x00000082


	//----- nvinfo : EIATTR_KPARAM_INFO
	.align		4
.L_197:
        /*0008*/ 	.byte	0x04, 0x17
        /*000a*/ 	.short	(.L_199 - .L_198)
.L_198:
        /*000c*/ 	.word	0x00000000
        /*0010*/ 	.short	0x0001
        /*0012*/ 	.short	0x0008
        /*0014*/ 	.byte	0x00, 0xf0, 0x11, 0x00


	//----- nvinfo : EIATTR_KPARAM_INFO
	.align		4
.L_199:
        /*0018*/ 	.byte	0x04, 0x17
        /*001a*/ 	.short	(.L_201 - .L_200)
.L_200:
        /*001c*/ 	.word	0x00000000
        /*0020*/ 	.short	0x0000
        /*0022*/ 	.short	0x0000
        /*0024*/ 	.byte	0x00, 0xf5, 0x21, 0x00


	//----- nvinfo : EIATTR_SPARSE_MMA_MASK
	.align		4
.L_201:
        /*0028*/ 	.byte	0x03, 0x50
        /*002a*/ 	.short	0x0000


	//----- nvinfo : EIATTR_MAXREG_COUNT
	.align		4
        /*002c*/ 	.byte	0x03, 0x1b
        /*002e*/ 	.short	0x00ff


	//----- nvinfo : EIATTR_MERCURY_ISA_VERSION
	.align		4
        /*0030*/ 	.byte	0x03, 0x5f
        /*0032*/ 	.short	0x0101


	//----- nvinfo : EIATTR_VRC_CTA_INIT_COUNT
	.align		4
        /*0034*/ 	.byte	0x02, 0x4a
	.zero		1
	.zero		1


	//----- nvinfo : EIATTR_EXIT_INSTR_OFFSETS
	.align		4
        /*0038*/ 	.byte	0x04, 0x1c
        /*003a*/ 	.short	(.L_203 - .L_202)


	//   ....[0]....
.L_202:
        /*003c*/ 	.word	0x00000070


	//   ....[1]....
        /*0040*/ 	.word	0x000001b0


	//----- nvinfo : EIATTR_CRS_STACK_SIZE
	.align		4
.L_203:
        /*0044*/ 	.byte	0x04, 0x1e
        /*0046*/ 	.short	(.L_205 - .L_204)
.L_204:
        /*0048*/ 	.word	0x00000000


	//----- nvinfo : EIATTR_CBANK_PARAM_SIZE
	.align		4
.L_205:
        /*004c*/ 	.byte	0x03, 0x19
        /*004e*/ 	.short	0x000c


	//----- nvinfo : EIATTR_PARAM_CBANK
	.align		4
        /*0050*/ 	.byte	0x04, 0x0a
        /*0052*/ 	.short	(.L_207 - .L_206)
	.align		4
.L_206:
        /*0054*/ 	.word	index@(.nv.constant0._Z6Sqrt_VPfi)
        /*0058*/ 	.short	0x0380
        /*005a*/ 	.short	0x000c


	//----- nvinfo : EIATTR_SW_WAR
	.align		4
.L_207:
        /*005c*/ 	.byte	0x04, 0x36
        /*005e*/ 	.short	(.L_209 - .L_208)
.L_208:
        /*0060*/ 	.word	0x00000008
.L_209:


//--------------------- .nv.info._Z5Exp_VPfi      --------------------------
	.section	.nv.info._Z5Exp_VPfi,"",@"SHT_CUDA_INFO"
	.sectionflags	@""
	.align	4


	//----- nvinfo : EIATTR_CUDA_API_VERSION
	.align		4
        /*0000*/ 	.byte	0x04, 0x37
        /*0002*/ 	.short	(.L_211 - .L_210)
.L_210:
        /*0004*/ 	.word	0x00000082


	//----- nvinfo : EIATTR_KPARAM_INFO
	.align		4
.L_211:
        /*0008*/ 	.byte	0x04, 0x17
        /*000a*/ 	.short	(.L_213 - .L_212)
.L_212:
        /*000c*/ 	.word	0x00000000
        /*0010*/ 	.short	0x0001
        /*0012*/ 	.short	0x0008
        /*0014*/ 	.byte	0x00, 0xf0, 0x11, 0x00


	//----- nvinfo : EIATTR_KPARAM_INFO
	.align		4
.L_213:
        /*0018*/ 	.byte	0x04, 0x17
        /*001a*/ 	.short	(.L_215 - .L_214)
.L_214:
        /*001c*/ 	.word	0x00000000
        /*0020*/ 	.short	0x0000
        /*0022*/ 	.short	0x0000
        /*0024*/ 	.byte	0x00, 0xf5, 0x21, 0x00


	//----- nvinfo : EIATTR_SPARSE_MMA_MASK
	.align		4
.L_215:
        /*0028*/ 	.byte	0x03, 0x50
        /*002a*/ 	.short	0x0000


	//----- nvinfo : EIATTR_MAXREG_COUNT
	.align		4
        /*002c*/ 	.byte	0x03, 0x1b
        /*002e*/ 	.short	0x00ff


	//----- nvinfo : EIATTR_MERCURY_ISA_VERSION
	.align		4
        /*0030*/ 	.byte	0x03, 0x5f
        /*0032*/ 	.short	0x0101


	//----- nvinfo : EIATTR_VRC_CTA_INIT_COUNT
	.align		4
        /*0034*/ 	.byte	0x02, 0x4a
	.zero		1
	.zero		1


	//----- nvinfo : EIATTR_EXIT_INSTR_OFFSETS
	.align		4
        /*0038*/ 	.byte	0x04, 0x1c
        /*003a*/ 	.short	(.L_217 - .L_216)


	//   ....[0]....
.L_216:
        /*003c*/ 	.word	0x00000070


	//   ....[1]....
        /*0040*/ 	.word	0x00000120


	//----- nvinfo : EIATTR_CBANK_PARAM_SIZE
	.align		4
.L_217:
        /*0044*/ 	.byte	0x03, 0x19
        /*0046*/ 	.short	0x000c


	//----- nvinfo : EIATTR_PARAM_CBANK
	.align		4
        /*0048*/ 	.byte	0x04, 0x0a
        /*004a*/ 	.short	(.L_219 - .L_218)
	.align		4
.L_218:
        /*004c*/ 	.word	index@(.nv.constant0._Z5Exp_VPfi)
        /*0050*/ 	.short	0x0380
        /*0052*/ 	.short	0x000c


	//----- nvinfo : EIATTR_SW_WAR
	.align		4
.L_219:
        /*0054*/ 	.byte	0x04, 0x36
        /*0056*/ 	.short	(.L_221 - .L_220)
.L_220:
        /*0058*/ 	.word	0x00000008
.L_221:


//--------------------- .nv.info._Z7Div_S_VfPfi   --------------------------
	.section	.nv.info._Z7Div_S_VfPfi,"",@"SHT_CUDA_INFO"
	.sectionflags	@""
	.align	4


	//----- nvinfo : EIATTR_CUDA_API_VERSION
	.align		4
        /*0000*/ 	.byte	0x04, 0x37
        /*0002*/ 	.short	(.L_223 - .L_222)
.L_222:
        /*0004*/ 	.word	0x00000082


	//----- nvinfo : EIATTR_KPARAM_INFO
	.align		4
.L_223:
        /*0008*/ 	.byte	0x04, 0x17
        /*000a*/ 	.short	(.L_225 - .L_224)
.L_224:
        /*000c*/ 	.word	0x00000000
        /*0010*/ 	.short	0x0002
        /*0012*/ 	.short	0x0010
        /*0014*/ 	.byte	0x00, 0xf0, 0x11, 0x00


	//----- nvinfo : EIATTR_KPARAM_INFO
	.align		4
.L_225:
        /*0018*/ 	.byte	0x04, 0x17
        /*001a*/ 	.short	(.L_227 - .L_226)
.L_226:
        /*001c*/ 	.word	0x00000000
        /*0020*/ 	.short	0x0001
        /*0022*/ 	.short	0x0008
        /*0024*/ 	.byte	0x00, 0xf5, 0x21, 0x00


	//----- nvinfo : EIATTR_KPARAM_INFO
	.align		4
.L_227:
        /*0028*/ 	.byte	0x04, 0x17
        /*002a*/ 	.short	(.L_229 - .L_228)
.L_228:
        /*002c*/ 	.word	0x00000000
        /*0030*/ 	.short	0x0000
        /*0032*/ 	.short	0x0000
        /*0034*/ 	.byte	0x00, 0xf0, 0x11, 0x00


	//----- nvinfo : EIATTR_SPARSE_MMA_MASK
	.align		4
.L_229:
        /*0038*/ 	.byte	0x03, 0x50
        /*003a*/ 	.short	0x0000


	//----- nvinfo : EIATTR_MAXREG_COUNT
	.align		4
        /*003c*/ 	.byte	0x03, 0x1b
        /*003e*/ 	.short	0x00ff


	//----- nvinfo : EIATTR_MERCURY_ISA_VERSION
	.align		4
        /*0040*/ 	.byte	0x03, 0x5f
        /*0042*/ 	.short	0x0101


	//----- nvinfo : EIATTR_VRC_CTA_INIT_COUNT
	.align		4
        /*0044*/ 	.byte	0x02, 0x4a
	.zero		1
	.zero		1


	//----- nvinfo : EIATTR_EXIT_INSTR_OFFSETS
	.align		4
        /*0048*/ 	.byte	0x04, 0x1c
        /*004a*/ 	.short	(.L_231 - .L_230)


	//   ....[0]....
.L_230:
        /*004c*/ 	.word	0x00000070


	//   ....[1]....
        /*0050*/ 	.word	0x000001c0


	//----- nvinfo : EIATTR_CRS_STACK_SIZE
	.align		4
.L_231:
        /*0054*/ 	.byte	0x04, 0x1e
        /*0056*/ 	.short	(.L_233 - .L_232)
.L_232:
        /*0058*/ 	.word	0x00000000


	//----- nvinfo : EIATTR_CBANK_PARAM_SIZE
	.align		4
.L_233:
        /*005c*/ 	.byte	0x03, 0x19
        /*005e*/ 	.short	0x0014


	//----- nvinfo : EIATTR_PARAM_CBANK
	.align		4
        /*0060*/ 	.byte	0x04, 0x0a
        /*0062*/ 	.short	(.L_235 - .L_234)
	.align		4
.L_234:
        /*0064*/ 	.word	index@(.nv.constant0._Z7Div_S_VfPfi)
        /*0068*/ 	.short	0x0380
        /*006a*/ 	.short	0x0014


	//----- nvinfo : EIATTR_SW_WAR
	.align		4
.L_235:
        /*006c*/ 	.byte	0x04, 0x36
        /*006e*/ 	.short	(.L_237 - .L_236)
.L_236:
        /*0070*/ 	.word	0x00000008
.L_237:


//--------------------- .nv.info._Z11Mul_Had_V_VPKfPfi --------------------------
	.section	.nv.info._Z11Mul_Had_V_VPKfPfi,"",@"SHT_CUDA_INFO"
	.sectionflags	@""
	.align	4


	//----- nvinfo : EIATTR_CUDA_API_VERSION
	.align		4
        /*0000*/ 	.byte	0x04, 0x37
        /*0002*/ 	.short	(.L_239 - .L_238)
.L_238:
        /*0004*/ 	.word	0x00000082


	//----- nvinfo : EIATTR_KPARAM_INFO
	.align		4
.L_239:
        /*0008*/ 	.byte	0x04, 0x17
        /*000a*/ 	.short	(.L_241 - .L_240)
.L_240:
        /*000c*/ 	.word	0x00000000
        /*0010*/ 	.short	0x0002
        /*0012*/ 	.short	0x0010
        /*0014*/ 	.byte	0x00, 0xf0, 0x11, 0x00


	//----- nvinfo : EIATTR_KPARAM_INFO
	.align		4
.L_241:
        /*0018*/ 	.byte	0x04, 0x17
        /*001a*/ 	.short	(.L_243 - .L_242)
.L_242:
        /*001c*/ 	.word	0x00000000
        /*0020*/ 	.short	0x0001
        /*0022*/ 	.short	0x0008
        /*0024*/ 	.byte	0x00, 0xf5, 0x21, 0x00


	//----- nvinfo : EIATTR_KPARAM_INFO
	.align		4
.L_243:
        /*0028*/ 	.byte	0x04, 0x17
        /*002a*/ 	.short	(.L_245 - .L_244)
.L_244:
        /*002c*/ 	.word	0x00000000
        /*0030*/ 	.short	0x0000
        /*0032*/ 	.short	0x0000
        /*0034*/ 	.byte	0x00, 0xf5, 0x21, 0x00


	//----- nvinfo : EIATTR_SPARSE_MMA_MASK
	.align		4
.L_245:
        /*0038*/ 	.byte	0x03, 0x50
        /*003a*/ 	.short	0x0000


	//----- nvinfo : EIATTR_MAXREG_COUNT
	.align		4
        /*003c*/ 	.byte	0x03, 0x1b
        /*003e*/ 	.short	0x00ff


	//----- nvinfo : EIATTR_MERCURY_ISA_VERSION
	.align		4
        /*0040*/ 	.byte	0x03, 0x5f
        /*0042*/ 	.short	0x0101


	//----- nvinfo : EIATTR_VRC_CTA_INIT_COUNT
	.align		4
        /*0044*/ 	.byte	0x02, 0x4a
	.zero		1
	.zero		1


	//----- nvinfo : EIATTR_EXIT_INSTR_OFFSETS
	.align		4
        /*0048*/ 	.byte	0x04, 0x1c
        /*004a*/ 	.short	(.L_247 - .L_246)


	//   ....[0]....
.L_246:
        /*004c*/ 	.word	0x00000070


	//   ....[1]....
        /*0050*/ 	.word	0x00000110


	//----- nvinfo : EIATTR_CBANK_PARAM_SIZE
	.align		4
.L_247:
        /*0054*/ 	.byte	0x03, 0x19
        /*0056*/ 	.short	0x0014


	//----- nvinfo : EIATTR_PARAM_CBANK
	.align		4
        /*0058*/ 	.byte	0x04, 0x0a
        /*005a*/ 	.short	(.L_249 - .L_248)
	.align		4
.L_248:
        /*005c*/ 	.word	index@(.nv.constant0._Z11Mul_Had_V_VPKfPfi)
        /*0060*/ 	.short	0x0380
        /*0062*/ 	.short	0x0014


	//----- nvinfo : EIATTR_SW_WAR
	.align		4
.L_249:
        /*0064*/ 	.byte	0x04, 0x36
        /*0066*/ 	.short	(.L_251 - .L_250)
.L_250:
        /*0068*/ 	.word	0x00000008
.L_251:


//--------------------- .nv.info._Z7Add_V_VPKfiPfii --------------------------
	.section	.nv.info._Z7Add_V_VPKfiPfii,"",@"SHT_CUDA_INFO"
	.sectionflags	@""
	.align	4


	//----- nvinfo : EIATTR_CUDA_API_VERSION
	.align		4
        /*0000*/ 	.byte	0x04, 0x37
        /*0002*/ 	.short	(.L_253 - .L_252)
.L_252:
        /*0004*/ 	.word	0x00000082


	//----- nvinfo : EIATTR_KPARAM_INFO
	.align		4
.L_253:
        /*0008*/ 	.byte	0x04, 0x17
        /*000a*/ 	.short	(.L_255 - .L_254)
.L_254:
        /*000c*/ 	.word	0x00000000
        /*0010*/ 	.short	0x0004
        /*0012*/ 	.short	0x001c
        /*0014*/ 	.byte	0x00, 0xf0, 0x11, 0x00


	//----- nvinfo : EIATTR_KPARAM_INFO
	.align		4
.L_255:
        /*0018*/ 	.byte	0x04, 0x17
        /*001a*/ 	.short	(.L_257 - .L_256)
.L_256:
        /*001c*/ 	.word	0x00000000
        /*0020*/ 	.short	0x0003
        /*0022*/ 	.short	0x0018
        /*0024*/ 	.byte	0x00, 0xf0, 0x11, 0x00


	//----- nvinfo : EIATTR_KPARAM_INFO
	.align		4
.L_257:
        /*0028*/ 	.byte	0x04, 0x17
        /*002a*/ 	.short	(.L_259 - .L_258)
.L_258:
        /*002c*/ 	.word	0x00000000
        /*0030*/ 	.short	0x0002
        /*0032*/ 	.short	0x0010
        /*0034*/ 	.byte	0x00, 0xf5, 0x21, 0x00


	//----- nvinfo : EIATTR_KPARAM_INFO
	.align		4
.L_259:
        /*0038*/ 	.byte	0x04, 0x17
        /*003a*/ 	.short	(.L_261 - .L_260)
.L_260:
        /*003c*/ 	.word	0x00000000
        /*0040*/ 	.short	0x0001
        /*0042*/ 	.short	0x0008
        /*0044*/ 	.byte	0x00, 0xf0, 0x11, 0x00


	//----- nvinfo : EIATTR_KPARAM_INFO
	.align		4
.L_261:
        /*0048*/ 	.byte	0x04, 0x17
        /*004a*/ 	.short	(.L_263 - .L_262)
.L_262:
        /*004c*/ 	.word	0x00000000
        /*0050*/ 	.short	0x0000
        /*0052*/ 	.short	0x0000
        /*0054*/ 	.byte	0x00, 0xf5, 0x21, 0x00


	//----- nvinfo : EIATTR_SPARSE_MMA_MASK
	.align		4
.L_263:
        /*0058*/ 	.byte	0x03, 0x50
        /*005a*/ 	.short	0x0000


	//----- nvinfo : EIATTR_MAXREG_COUNT
	.align		4
        /*005c*/ 	.byte	0x03, 0x1b
        /*005e*/ 	.short	0x00ff


	//----- nvinfo : EIATTR_MERCURY_ISA_VERSION
	.align		4
        /*0060*/ 	.byte	0x03, 0x5f
        /*0062*/ 	.short	0x0101


	//----- nvinfo : EIATTR_VRC_CTA_INIT_COUNT
	.align		4
        /*0064*/ 	.byte	0x02, 0x4a
	.zero		1
	.zero		1


	//----- nvinfo : EIATTR_EXIT_INSTR_OFFSETS
	.align		4
        /*0068*/ 	.byte	0x04, 0x1c
        /*006a*/ 	.short	(.L_265 - .L_264)


	//   ....[0]....
.L_264:
        /*006c*/ 	.word	0x00000070


	//   ....[1]....
        /*0070*/ 	.word	0x00000150


	//----- nvinfo : EIATTR_CBANK_PARAM_SIZE
	.align		4
.L_265:
        /*0074*/ 	.byte	0x03, 0x19
        /*0076*/ 	.short	0x0020


	//----- nvinfo : EIATTR_PARAM_CBANK
	.align		4
        /*0078*/ 	.byte	0x04, 0x0a
        /*007a*/ 	.short	(.L_267 - .L_266)
	.align		4
.L_266:
        /*007c*/ 	.word	index@(.nv.constant0._Z7Add_V_VPKfiPfii)
        /*0080*/ 	.short	0x0380
        /*0082*/ 	.short	0x0020


	//----- nvinfo : EIATTR_SW_WAR
	.align		4
.L_267:
        /*0084*/ 	.byte	0x04, 0x36
        /*0086*/ 	.short	(.L_269 - .L_268)
.L_268:
        /*0088*/ 	.word	0x00000008
.L_269:


//--------------------- .nv.info._Z7Add_V_SPffi   --------------------------
	.section	.nv.info._Z7Add_V_SPffi,"",@"SHT_CUDA_INFO"
	.sectionflags	@""
	.align	4


	//----- nvinfo : EIATTR_CUDA_API_VERSION
	.align		4
        /*0000*/ 	.byte	0x04, 0x37
        /*0002*/ 	.short	(.L_271 - .L_270)
.L_270:
        /*0004*/ 	.word	0x00000082


	//----- nvinfo : EIATTR_KPARAM_INFO
	.align		4
.L_271:
        /*0008*/ 	.byte	0x04, 0x17
        /*000a*/ 	.short	(.L_273 - .L_272)
.L_272:
        /*000c*/ 	.word	0x00000000
        /*0010*/ 	.short	0x0002
        /*0012*/ 	.short	0x000c
        /*0014*/ 	.byte	0x00, 0xf0, 0x11, 0x00


	//----- nvinfo : EIATTR_KPARAM_INFO
	.align		4
.L_273:
        /*0018*/ 	.byte	0x04, 0x17
        /*001a*/ 	.short	(.L_275 - .L_274)
.L_274:
        /*001c*/ 	.word	0x00000000
        /*0020*/ 	.short	0x0001
        /*0022*/ 	.short	0x0008
        /*0024*/ 	.byte	0x00, 0xf0, 0x11, 0x00


	//----- nvinfo : EIATTR_KPARAM_INFO
	.align		4
.L_275:
        /*0028*/ 	.byte	0x04, 0x17
        /*002a*/ 	.short	(.L_277 - .L_276)
.L_276:
        /*002c*/ 	.word	0x00000000
        /*0030*/ 	.short	0x0000
        /*0032*/ 	.short	0x0000
        /*0034*/ 	.byte	0x00, 0xf5, 0x21, 0x00


	//----- nvinfo : EIATTR_SPARSE_MMA_MASK
	.align		4
.L_277:
        /*0038*/ 	.byte	0x03, 0x50
        /*003a*/ 	.short	0x0000


	//----- nvinfo : EIATTR_MAXREG_COUNT
	.align		4
        /*003c*/ 	.byte	0x03, 0x1b
        /*003e*/ 	.short	0x00ff


	//----- nvinfo : EIATTR_MERCURY_ISA_VERSION
	.align		4
        /*0040*/ 	.byte	0x03, 0x5f
        /*0042*/ 	.short	0x0101


	//----- nvinfo : EIATTR_VRC_CTA_INIT_COUNT
	.align		4
        /*0044*/ 	.byte	0x02, 0x4a
	.zero		1
	.zero		1


	//----- nvinfo : EIATTR_EXIT_INSTR_OFFSETS
	.align		4
        /*0048*/ 	.byte	0x04, 0x1c
        /*004a*/ 	.short	(.L_279 - .L_278)


	//   ....[0]....
.L_278:
        /*004c*/ 	.word	0x00000070


	//   ....[1]....
        /*0050*/ 	.word	0x000000f0


	//----- nvinfo : EIATTR_CBANK_PARAM_SIZE
	.align		4
.L_279:
        /*0054*/ 	.byte	0x03, 0x19
        /*0056*/ 	.short	0x0010


	//----- nvinfo : EIATTR_PARAM_CBANK
	.align		4
        /*0058*/ 	.byte	0x04, 0x0a
        /*005a*/ 	.short	(.L_281 - .L_280)
	.align		4
.L_280:
        /*005c*/ 	.word	index@(.nv.constant0._Z7Add_V_SPffi)
        /*0060*/ 	.short	0x0380
        /*0062*/ 	.short	0x0010


	//----- nvinfo : EIATTR_SW_WAR
	.align		4
.L_281:
        /*0064*/ 	.byte	0x04, 0x36
        /*0066*/ 	.short	(.L_283 - .L_282)
.L_282:
        /*0068*/ 	.word	0x00000008
.L_283:


//--------------------- .nv.info._Z7Sub_S_VfPfi   --------------------------
	.section	.nv.info._Z7Sub_S_VfPfi,"",@"SHT_CUDA_INFO"
	.sectionflags	@""
	.align	4


	//----- nvinfo : EIATTR_CUDA_API_VERSION
	.align		4
        /*0000*/ 	.byte	0x04, 0x37
        /*0002*/ 	.short	(.L_285 - .L_284)
.L_284:
        /*0004*/ 	.word	0x00000082


	//----- nvinfo : EIATTR_KPARAM_INFO
	.align		4
.L_285:
        /*0008*/ 	.byte	0x04, 0x17
        /*000a*/ 	.short	(.L_287 - .L_286)
.L_286:
        /*000c*/ 	.word	0x00000000
        /*0010*/ 	.short	0x0002
        /*0012*/ 	.short	0x0010
        /*0014*/ 	.byte	0x00, 0xf0, 0x11, 0x00


	//----- nvinfo : EIATTR_KPARAM_INFO
	.align		4
.L_287:
        /*0018*/ 	.byte	0x04, 0x17
        /*001a*/ 	.short	(.L_289 - .L_288)
.L_288:
        /*001c*/ 	.word	0x00000000
        /*0020*/ 	.short	0x0001
        /*0022*/ 	.short	0x0008
        /*0024*/ 	.byte	0x00, 0xf5, 0x21, 0x00


	//----- nvinfo : EIATTR_KPARAM_INFO
	.align		4
.L_289:
        /*0028*/ 	.byte	0x04, 0x17
        /*002a*/ 	.short	(.L_291 - .L_290)
.L_290:
        /*002c*/ 	.word	0x00000000
        /*0030*/ 	.short	0x0000
        /*0032*/ 	.short	0x0000
        /*0034*/ 	.byte	0x00, 0xf0, 0x11, 0x00


	//----- nvinfo : EIATTR_SPARSE_MMA_MASK
	.align		4
.L_291:
        /*0038*/ 	.byte	0x03, 0x50
        /*003a*/ 	.short	0x0000


	//----- nvinfo : EIATTR_MAXREG_COUNT
	.align		4
        /*003c*/ 	.byte	0x03, 0x1b
        /*003e*/ 	.short	0x00ff


	//----- nvinfo : EIATTR_MERCURY_ISA_VERSION
	.align		4
        /*0040*/ 	.byte	0x03, 0x5f
        /*0042*/ 	.short	0x0101


	//----- nvinfo : EIATTR_VRC_CTA_INIT_COUNT
	.align		4
        /*0044*/ 	.byte	0x02, 0x4a
	.zero		1
	.zero		1


	//----- nvinfo : EIATTR_EXIT_INSTR_OFFSETS
	.align		4
        /*0048*/ 	.byte	0x04, 0x1c
        /*004a*/ 	.short	(.L_293 - .L_292)


	//   ....[0]....
.L_292:
        /*004c*/ 	.word	0x00000070


	//   ....[1]....
        /*0050*/ 	.word	0x000000f0


	//----- nvinfo : EIATTR_CBANK_PARAM_SIZE
	.align		4
.L_293:
        /*0054*/ 	.byte	0x03, 0x19
        /*0056*/ 	.short	0x0014


	//----- nvinfo : EIATTR_PARAM_CBANK
	.align		4
        /*0058*/ 	.byte	0x04, 0x0a
        /*005a*/ 	.short	(.L_295 - .L_294)
	.align		4
.L_294:
        /*005c*/ 	.word	index@(.nv.constant0._Z7Sub_S_VfPfi)
        /*0060*/ 	.short	0x0380
        /*0062*/ 	.short	0x0014


	//----- nvinfo : EIATTR_SW_WAR
	.align		4
.L_295:
        /*0064*/ 	.byte	0x04, 0x36
        /*0066*/ 	.short	(.L_297 - .L_296)
.L_296:
        /*0068*/ 	.word	0x00000008
.L_297:


//--------------------- .nv.info._Z7Sub_V_SPffi   --------------------------
	.section	.nv.info._Z7Sub_V_SPffi,"",@"SHT_CUDA_INFO"
	.sectionflags	@""
	.align	4


	//----- nvinfo : EIATTR_CUDA_API_VERSION
	.align		4
        /*0000*/ 	.byte	0x04, 0x37
        /*0002*/ 	.short	(.L_299 - .L_298)
.L_298:
        /*0004*/ 	.word	0x00000082


	//----- nvinfo : EIATTR_KPARAM_INFO
	.align		4
.L_299:
        /*0008*/ 	.byte	0x04, 0x17
        /*000a*/ 	.short	(.L_301 - .L_300)
.L_300:
        /*000c*/ 	.word	0x00000000
        /*0010*/ 	.short	0x0002
        /*0012*/ 	.short	0x000c
        /*0014*/ 	.byte	0x00, 0xf0, 0x11, 0x00


	//----- nvinfo : EIATTR_KPARAM_INFO
	.align		4
.L_301:
        /*0018*/ 	.byte	0x04, 0x17
        /*001a*/ 	.short	(.L_303 - .L_302)
.L_302:
        /*001c*/ 	.word	0x00000000
        /*0020*/ 	.short	0x0001
        /*0022*/ 	.short	0x0008
        /*0024*/ 	.byte	0x00, 0xf0, 0x11, 0x00


	//----- nvinfo : EIATTR_KPARAM_INFO
	.align		4
.L_303:
        /*0028*/ 	.byte	0x04, 0x17
        /*002a*/ 	.short	(.L_305 - .L_304)
.L_304:
        /*002c*/ 	.word	0x00000000
        /*0030*/ 	.short	0x0000
        /*0032*/ 	.short	0x0000
        /*0034*/ 	.byte	0x00, 0xf5, 0x21, 0x00


	//----- nvinfo : EIATTR_SPARSE_MMA_MASK
	.align		4
.L_305:
        /*0038*/ 	.byte	0x03, 0x50
        /*003a*/ 	.short	0x0000


	//----- nvinfo : EIATTR_MAXREG_COUNT
	.align		4
        /*003c*/ 	.byte	0x03, 0x1b
        /*003e*/ 	.short	0x00ff


	//----- nvinfo : EIATTR_MERCURY_ISA_VERSION
	.align		4
        /*0040*/ 	.byte	0x03, 0x5f
        /*0042*/ 	.short	0x0101


	//----- nvinfo : EIATTR_VRC_CTA_INIT_COUNT
	.align		4
        /*0044*/ 	.byte	0x02, 0x4a
	.zero		1
	.zero		1


	//----- nvinfo : EIATTR_EXIT_INSTR_OFFSETS
	.align		4
        /*0048*/ 	.byte	0x04, 0x1c
        /*004a*/ 	.short	(.L_307 - .L_306)


	//   ....[0]....
.L_306:
        /*004c*/ 	.word	0x00000070


	//   ....[1]....
        /*0050*/ 	.word	0x000000f0


	//----- nvinfo : EIATTR_CBANK_PARAM_SIZE
	.align		4
.L_307:
        /*0054*/ 	.byte	0x03, 0x19
        /*0056*/ 	.short	0x0010


	//----- nvinfo : EIATTR_PARAM_CBANK
	.align		4
        /*0058*/ 	.byte	0x04, 0x0a
        /*005a*/ 	.short	(.L_309 - .L_308)
	.align		4
.L_308:
        /*005c*/ 	.word	index@(.nv.constant0._Z7Sub_V_SPffi)
        /*0060*/ 	.short	0x0380
        /*0062*/ 	.short	0x0010


	//----- nvinfo : EIATTR_SW_WAR
	.align		4
.L_309:
        /*0064*/ 	.byte	0x04, 0x36
        /*0066*/ 	.short	(.L_311 - .L_310)
.L_310:
        /*0068*/ 	.word	0x00000008
.L_311:


//--------------------- .nv.callgraph             --------------------------
	.section	.nv.callgraph,"",@"SHT_CUDA_CALLGRAPH"
	.align	4
	.sectionentsize	8
	.align		4
        /*0000*/ 	.word	0x00000000
	.align		4
        /*0004*/ 	.word	0xffffffff
	.align		4
        /*0008*/ 	.word	0x00000000
	.align		4
        /*000c*/ 	.word	0xfffffffe
	.align		4
        /*0010*/ 	.word	0x00000000
	.align		4
        /*0014*/ 	.word	0xfffffffd
	.align		4
        /*0018*/ 	.word	0x00000000
	.align		4
        /*001c*/ 	.word	0xfffffffc


//--------------------- .text._Z26Softmax_Rowwise_M_BackwardPKfS0_S0_S0_S0_Pfiiii --------------------------
	.section	.text._Z26Softmax_Rowwise_M_BackwardPKfS0_S0_S0_S0_Pfiiii,"ax",@progbits
	.align	128
        .global         _Z26Softmax_Rowwise_M_BackwardPKfS0_S0_S0_S0_Pfiiii
        .type           _Z26Softmax_Rowwise_M_BackwardPKfS0_S0_S0_S0_Pfiiii,@function
        .size           _Z26Softmax_Rowwise_M_BackwardPKfS0_S0_S0_S0_Pfiiii,(.L_x_71 - _Z26Softmax_Rowwise_M_BackwardPKfS0_S0_S0_S0_Pfiiii)
        .other          _Z26Softmax_Rowwise_M_BackwardPKfS0_S0_S0_S0_Pfiiii,@"STO_CUDA_ENTRY STV_DEFAULT"
_Z26Softmax_Rowwise_M_BackwardPKfS0_S0_S0_S0_Pfiiii:
.text._Z26Softmax_Rowwise_M_BackwardPKfS0_S0_S0_S0_Pfiiii:
[----:B------:R-:W-:Y:S08]  /*0000*/  LDC R1, c[0x0][0x37c] ;  /* 0x0000df00ff017b82 */ /* 0x000ff00000000800 */
[----:B------:R-:W0:Y:S08]  /*0010*/  LDC R3, c[0x0][0x3b4] ;  /* 0x0000ed00ff037b82 */ /* 0x000e300000000800 */
[----:B------:R-:W1:Y:S08]  /*0020*/  LDC R4, c[0x0][0x360] ;  /* 0x0000d800ff047b82 */ /* 0x000e700000000800 */
[----:B------:R-:W2:Y:S01]  /*0030*/  S2UR UR4, SR_CTAID.X ;  /* 0x00000000000479c3 */ /* 0x000ea20000002500 */
[----:B0-----:R-:W0:Y:S01]  /*0040*/  I2F.U32.RP R0, R3 ;  /* 0x0000000300007306 */ /* 0x001e220000209000 */
[----:B------:R-:W-:-:S06]  /*0050*/  ISETP.NE.U32.AND P1, PT, R3, RZ, PT ;  /* 0x000000ff0300720c */ /* 0x000fcc0003f25070 */
[----:B------:R-:W3:Y:S08]  /*0060*/  LDC.64 R12, c[0x0][0x380] ;  /* 0x0000e000ff0c7b82 */ /* 0x000ef00000000a00 */
[----:B------:R-:W4:Y:S01]  /*0070*/  LDC.64 R14, c[0x0][0x388] ;  /* 0x0000e200ff0e7b82 */ /* 0x000f220000000a00 */
[----:B0-----:R-:W0:Y:S02]  /*0080*/  MUFU.RCP R0, R0 ;  /* 0x0000000000007308 */ /* 0x001e240000001000 */
[----:B0-----:R-:W-:Y:S01]  /*0090*/  VIADD R6, R0, 0xffffffe ;  /* 0x0ffffffe00067836 */ /* 0x001fe20000000000 */
[----:B------:R-:W-:-:S05]  /*00a0*/  LOP3.LUT R0, RZ, R3, RZ, 0x33, !PT ;  /* 0x00000003ff007212 */ /* 0x000fca00078e33ff */
[----:B------:R0:W5:Y:S02]  /*00b0*/  F2I.FTZ.U32.TRUNC.NTZ R7, R6 ;  /* 0x0000000600077305 */ /* 0x000164000021f000 */
[----:B0-----:R-:W-:Y:S02]  /*00c0*/  IMAD.MOV.U32 R6, RZ, RZ, RZ ;  /* 0x000000ffff067224 */ /* 0x001fe400078e00ff */
[----:B-----5:R-:W-:-:S04]  /*00d0*/  IMAD.MOV R2, RZ, RZ, -R7 ;  /* 0x000000ffff027224 */ /* 0x020fc800078e0a07 */
[-C--:B------:R-:W-:Y:S01]  /*00e0*/  IMAD R5, R2, R3.reuse, RZ ;  /* 0x0000000302057224 */ /* 0x080fe200078e02ff */
[----:B------:R-:W-:-:S03]  /*00f0*/  IABS R2, R3 ;  /* 0x0000000300027213 */ /* 0x000fc60000000000 */
[----:B------:R-:W-:Y:S01]  /*0100*/  IMAD.HI.U32 R7, R7, R5, R6 ;  /* 0x0000000507077227 */ /* 0x000fe200078e0006 */
[----:B------:R-:W0:Y:S01]  /*0110*/  I2F.RP R8, R2 ;  /* 0x0000000200087306 */ /* 0x000e220000209400 */
[----:B------:R-:W5:Y:S04]  /*0120*/  S2R R5, SR_TID.X ;  /* 0x0000000000057919 */ /* 0x000f680000002100 */
[----:B-1----:R-:W-:-:S04]  /*0130*/  IMAD.HI.U32 R7, R7, R4, RZ ;  /* 0x0000000407077227 */ /* 0x002fc800078e00ff */
[----:B------:R-:W-:-:S04]  /*0140*/  IMAD.MOV R7, RZ, RZ, -R7 ;  /* 0x000000ffff077224 */ /* 0x000fc800078e0a07 */
[----:B------:R-:W-:Y:S01]  /*0150*/  IMAD R6, R3, R7, R4 ;  /* 0x0000000703067224 */ /* 0x000fe200078e0204 */
[----:B0-----:R-:W0:Y:S04]  /*0160*/  MUFU.RCP R8, R8 ;  /* 0x0000000800087308 */ /* 0x001e280000001000 */
[----:B------:R-:W-:-:S13]  /*0170*/  ISETP.GE.U32.AND P0, PT, R6, R3, PT ;  /* 0x000000030600720c */ /* 0x000fda0003f06070 */
[----:B------:R-:W-:Y:S01]  /*0180*/  @P0 IADD3 R6, PT, PT, R6, -R3, RZ ;  /* 0x8000000306060210 */ /* 0x000fe20007ffe0ff */
[----:B0-----:R-:W-:-:S03]  /*0190*/  VIADD R7, R8, 0xffffffe ;  /* 0x0ffffffe08077836 */ /* 0x001fc60000000000 */
[----:B------:R-:W-:-:S03]  /*01a0*/  ISETP.GE.U32.AND P0, PT, R6, R3, PT ;  /* 0x000000030600720c */ /* 0x000fc60003f06070 */
[----:B------:R-:W0:Y:S10]  /*01b0*/  F2I.FTZ.U32.TRUNC.NTZ R7, R7 ;  /* 0x0000000700077305 */ /* 0x000e34000021f000 */
[----:B------:R-:W-:-:S05]  /*01c0*/  @P0 IMAD.IADD R6, R6, 0x1, -R3 ;  /* 0x0000000106060824 */ /* 0x000fca00078e0a03 */
[----:B------:R-:W-:Y:S01]  /*01d0*/  SEL R9, R0, R6, !P1 ;  /* 0x0000000600097207 */ /* 0x000fe20004800000 */
[----:B0-----:R-:W-:-:S03]  /*01e0*/  IMAD.MOV R6, RZ, RZ, -R7 ;  /* 0x000000ffff067224 */ /* 0x001fc600078e0a07 */
[----:B------:R-:W-:Y:S01]  /*01f0*/  IADD3 R8, PT, PT, -R9, R4, RZ ;  /* 0x0000000409087210 */ /* 0x000fe20007ffe1ff */
[----:B------:R-:W-:Y:S02]  /*0200*/  IMAD.MOV.U32 R9, RZ, RZ, R6 ;  /* 0x000000ffff097224 */ /* 0x000fe400078e0006 */
[----:B------:R-:W-:Y:S01]  /*0210*/  IMAD.MOV.U32 R6, RZ, RZ, RZ ;  /* 0x000000ffff067224 */ /* 0x000fe200078e00ff */
[----:B-----5:R-:W-:Y:S01]  /*0220*/  ISETP.GE.U32.AND P0, PT, R5, R8, PT ;  /* 0x000000080500720c */ /* 0x020fe20003f06070 */
[----:B--2---:R-:W-:Y:S01]  /*0230*/  IMAD R10, R8, UR4, R5 ;  /* 0x00000004080a7c24 */ /* 0x004fe2000f8e0205 */
[----:B------:R-:W0:Y:S01]  /*0240*/  LDCU UR4, c[0x0][0x3bc] ;  /* 0x00007780ff0477ac */ /* 0x000e220008000800 */
[----:B------:R-:W-:-:S03]  /*0250*/  IMAD R9, R9, R2, RZ ;  /* 0x0000000209097224 */ /* 0x000fc600078e02ff */
[----:B------:R-:W-:Y:S01]  /*0260*/  IABS R11, R10 ;  /* 0x0000000a000b7213 */ /* 0x000fe20000000000 */
[----:B------:R-:W-:-:S04]  /*0270*/  IMAD.HI.U32 R6, R7, R9, R6 ;  /* 0x0000000907067227 */ /* 0x000fc800078e0006 */
[----:B------:R-:W-:-:S04]  /*0280*/  IMAD.MOV.U32 R7, RZ, RZ, R11 ;  /* 0x000000ffff077224 */ /* 0x000fc800078e000b */
[----:B------:R-:W-:Y:S01]  /*0290*/  IMAD.HI.U32 R16, R6, R7, RZ ;  /* 0x0000000706107227 */ /* 0x000fe200078e00ff */
[----:B0-----:R-:W-:Y:S01]  /*02a0*/  ISETP.GE.OR P0, PT, R10, UR4, P0 ;  /* 0x000000040a007c0c */ /* 0x001fe20008706670 */
[----:B------:R-:W0:Y:S03]  /*02b0*/  LDCU.64 UR4, c[0x0][0x358] ;  /* 0x00006b00ff0477ac */ /* 0x000e260008000a00 */
[----:B------:R-:W-:-:S05]  /*02c0*/  IADD3 R6, PT, PT, -R16, RZ, RZ ;  /* 0x000000ff10067210 */ /* 0x000fca0007ffe1ff */
[----:B------:R-:W-:-:S05]  /*02d0*/  IMAD R7, R2, R6, R7 ;  /* 0x0000000602077224 */ /* 0x000fca00078e0207 */
[----:B------:R-:W-:Y:S01]  /*02e0*/  ISETP.GT.U32.AND P3, PT, R2, R7, PT ;  /* 0x000000070200720c */ /* 0x000fe20003f64070 */
[----:B------:R-:W1:Y:S01]  /*02f0*/  @!P0 LDC.64 R8, c[0x0][0x390] ;  /* 0x0000e400ff088b82 */ /* 0x000e620000000a00 */
[----:B---3--:R-:W-:-:S04]  /*0300*/  @!P0 IMAD.WIDE R12, R10, 0x4, R12 ;  /* 0x000000040a0c8825 */ /* 0x008fc800078e020c */
[----:B----4-:R-:W-:Y:S02]  /*0310*/  @!P0 IMAD.WIDE R14, R10, 0x4, R14 ;  /* 0x000000040a0e8825 */ /* 0x010fe400078e020e */
[----:B0-----:R0:W2:Y:S04]  /*0320*/  @!P0 LDG.E R12, desc[UR4][R12.64] ;  /* 0x000000040c0c8981 */ /* 0x0010a8000c1e1900 */
[----:B------:R-:W3:Y:S01]  /*0330*/  @!P0 LDG.E R15, desc[UR4][R14.64] ;  /* 0x000000040e0f8981 */ /* 0x000ee2000c1e1900 */
[----:B------:R-:W-:Y:S02]  /*0340*/  @!P3 IMAD.IADD R7, R7, 0x1, -R2 ;  /* 0x000000010707b824 */ /* 0x000fe400078e0a02 */
[----:B------:R-:W-:-:S03]  /*0350*/  @!P3 VIADD R16, R16, 0x1 ;  /* 0x000000011010b836 */ /* 0x000fc60000000000 */
[----:B------:R-:W-:Y:S02]  /*0360*/  ISETP.GE.U32.AND P2, PT, R7, R2, PT ;  /* 0x000000020700720c */ /* 0x000fe40003f46070 */
[----:B------:R-:W-:Y:S01]  /*0370*/  LOP3.LUT R2, R10, R3, RZ, 0x3c, !PT ;  /* 0x000000030a027212 */ /* 0x000fe200078e3cff */
[----:B------:R-:W4:Y:S03]  /*0380*/  LDC.64 R6, c[0x0][0x3a0] ;  /* 0x0000e800ff067b82 */ /* 0x000f260000000a00 */
[----:B------:R-:W-:Y:S01]  /*0390*/  ISETP.GE.AND P1, PT, R2, RZ, PT ;  /* 0x000000ff0200720c */ /* 0x000fe20003f26270 */
[----:B-1----:R-:W-:-:S06]  /*03a0*/  @!P0 IMAD.WIDE R10, R10, 0x4, R8 ;  /* 0x000000040a0a8825 */ /* 0x002fcc00078e0208 */
[----:B------:R-:W5:Y:S01]  /*03b0*/  @!P0 LDG.E R10, desc[UR4][R10.64] ;  /* 0x000000040a0a8981 */ /* 0x000f62000c1e1900 */
[----:B------:R-:W-:Y:S01]  /*03c0*/  @P2 VIADD R16, R16, 0x1 ;  /* 0x0000000110102836 */ /* 0x000fe20000000000 */
[----:B------:R-:W-:-:S04]  /*03d0*/  ISETP.NE.AND P2, PT, R3, RZ, PT ;  /* 0x000000ff0300720c */ /* 0x000fc80003f45270 */
[----:B------:R-:W-:-:S04]  /*03e0*/  @!P1 IADD3 R16, PT, PT, -R16, RZ, RZ ;  /* 0x000000ff10109210 */ /* 0x000fc80007ffe1ff */
[----:B------:R-:W-:-:S05]  /*03f0*/  SEL R3, R0, R16, !P2 ;  /* 0x0000001000037207 */ /* 0x000fca0005000000 */
[----:B----4-:R-:W-:-:S06]  /*0400*/  IMAD.WIDE R6, R3, 0x4, R6 ;  /* 0x0000000403067825 */ /* 0x010fcc00078e0206 */
[----:B------:R-:W4:Y:S01]  /*0410*/  LDG.E R7, desc[UR4][R6.64] ;  /* 0x0000000406077981 */ /* 0x000f22000c1e1900 */
[----:B------:R-:W1:Y:S01]  /*0420*/  S2R R0, SR_CgaCtaId ;  /* 0x0000000000007919 */ /* 0x000e620000008800 */
[----:B------:R-:W-:-:S04]  /*0430*/  MOV R9, 0x400 ;  /* 0x0000040000097802 */ /* 0x000fc80000000f00 */
[----:B-1----:R-:W-:-:S05]  /*0440*/  LEA R9, R0, R9, 0x18 ;  /* 0x0000000900097211 */ /* 0x002fca00078ec0ff */
[----:B------:R-:W-:-:S04]  /*0450*/  IMAD R0, R4, 0x8, R9 ;  /* 0x0000000804007824 */ /* 0x000fc800078e0209 */
[----:B------:R-:W-:Y:S02]  /*0460*/  IMAD R3, R5, 0x4, R0 ;  /* 0x0000000405037824 */ /* 0x000fe400078e0200 */
[----:B------:R-:W-:-:S03]  /*0470*/  @!P0 IMAD R0, R4, 0x4, R5 ;  /* 0x0000000404008824 */ /* 0x000fc600078e0205 */
[----:B------:R-:W-:Y:S01]  /*0480*/  LEA R8, R4, R3, 0x2 ;  /* 0x0000000304087211 */ /* 0x000fe200078e10ff */
[----:B0-----:R-:W-:Y:S01]  /*0490*/  @!P0 IMAD R13, R0, 0x4, R9 ;  /* 0x00000004000d8824 */ /* 0x001fe200078e0209 */
[----:B------:R-:W-:Y:S01]  /*04a0*/  BSSY.RECONVERGENT B0, `(.L_x_0) ;  /* 0x0000013000007945 */ /* 0x000fe20003800200 */
[----:B--2---:R-:W-:Y:S04]  /*04b0*/  @!P0 STS [R3], R12 ;  /* 0x0000000c03008388 */ /* 0x004fe80000000800 */
[----:B---3--:R-:W-:Y:S04]  /*04c0*/  @!P0 STS [R8], R15 ;  /* 0x0000000f08008388 */ /* 0x008fe80000000800 */
[----:B-----5:R-:W-:Y:S04]  /*04d0*/  @!P0 STS [R13], R10 ;  /* 0x0000000a0d008388 */ /* 0x020fe80000000800 */
[----:B------:R-:W0:Y:S04]  /*04e0*/  LDS R2, [R3] ;  /* 0x0000000003027984 */ /* 0x000e280000000800 */
[----:B------:R1:W2:Y:S01]  /*04f0*/  LDS R0, [R8] ;  /* 0x0000000008007984 */ /* 0x0002a20000000800 */
[----:B----4-:R-:W-:-:S04]  /*0500*/  FMUL R17, R7, R7 ;  /* 0x0000000707117220 */ /* 0x010fc80000400000 */
[----:B------:R-:W3:Y:S02]  /*0510*/  MUFU.RCP R6, R17 ;  /* 0x0000001100067308 */ /* 0x000ee40000001000 */
[----:B---3--:R-:W-:-:S06]  /*0520*/  FFMA R11, -R17, R6, 1 ;  /* 0x3f800000110b7423 */ /* 0x008fcc0000000106 */
[----:B0-----:R-:W0:Y:S01]  /*0530*/  FCHK P0, R2, R17 ;  /* 0x0000001102007302 */ /* 0x001e220000000000 */
[----:B------:R-:W-:-:S04]  /*0540*/  FFMA R11, R6, R11, R6 ;  /* 0x0000000b060b7223 */ /* 0x000fc80000000006 */
[----:B------:R-:W-:-:S04]  /*0550*/  FFMA R6, R2, R11, RZ ;  /* 0x0000000b02067223 */ /* 0x000fc800000000ff */
[----:B------:R-:W-:-:S04]  /*0560*/  FFMA R12, -R17, R6, R2 ;  /* 0x00000006110c7223 */ /* 0x000fc80000000102 */
[----:B------:R-:W-:Y:S01]  /*0570*/  FFMA R11, R11, R12, R6 ;  /* 0x0000000c0b0b7223 */ /* 0x000fe20000000006 */
[----:B012---:R-:W-:Y:S06]  /*0580*/  @!P0 BRA `(.L_x_1) ;  /* 0x0000000000108947 */ /* 0x007fec0003800000 */
[----:B------:R-:W-:Y:S01]  /*0590*/  IMAD.MOV.U32 R3, RZ, RZ, R17 ;  /* 0x000000ffff037224 */ /* 0x000fe200078e0011 */
[----:B------:R-:W-:-:S07]  /*05a0*/  MOV R6, 0x5c0 ;  /* 0x000005c000067802 */ /* 0x000fce0000000f00 */
[----:B------:R-:W-:Y:S05]  /*05b0*/  CALL.REL.NOINC `($__internal_0_$__cuda_sm3x_div_rn_noftz_f32_slowpath) ;  /* 0x00000000005c7944 */ /* 0x000fea0003c00000 */
[----:B------:R-:W-:-:S07]  /*05c0*/  IMAD.MOV.U32 R11, RZ, RZ, R8 ;  /* 0x000000ffff0b7224 */ /* 0x000fce00078e0008 */
.L_x_1:
[----:B------:R-:W-:Y:S05]  /*05d0*/  BSYNC.RECONVERGENT B0 ;  /* 0x0000000000007941 */ /* 0x000fea0003800200 */
.L_x_0:
[----:B------:R-:W0:Y:S01]  /*05e0*/  MUFU.RCP R2, R7 ;  /* 0x0000000700027308 */ /* 0x000e220000001000 */
[----:B------:R-:W-:Y:S07]  /*05f0*/  BSSY.RECONVERGENT B0, `(.L_x_2) ;  /* 0x000000d000007945 */ /* 0x000fee0003800200 */
[----:B------:R-:W1:Y:S01]  /*0600*/  FCHK P0, R0, R7 ;  /* 0x0000000700007302 */ /* 0x000e620000000000 */
[----:B0-----:R-:W-:-:S04]  /*0610*/  FFMA R3, -R7, R2, 1 ;  /* 0x3f80000007037423 */ /* 0x001fc80000000102 */
[----:B------:R-:W-:-:S04]  /*0620*/  FFMA R3, R2, R3, R2 ;  /* 0x0000000302037223 */ /* 0x000fc80000000002 */
[----:B------:R-:W-:-:S04]  /*0630*/  FFMA R2, R0, R3, RZ ;  /* 0x0000000300027223 */ /* 0x000fc800000000ff */
[----:B------:R-:W-:-:S04]  /*0640*/  FFMA R6, -R7, R2, R0 ;  /* 0x0000000207067223 */ /* 0x000fc80000000100 */
[----:B------:R-:W-:Y:S01]  /*0650*/  FFMA R3, R3, R6, R2 ;  /* 0x0000000603037223 */ /* 0x000fe20000000002 */
[----:B-1----:R-:W-:Y:S06]  /*0660*/  @!P0 BRA `(.L_x_3) ;  /* 0x0000000000148947 */ /* 0x002fec0003800000 */
[----:B------:R-:W-:Y:S01]  /*0670*/  MOV R3, R7 ;  /* 0x0000000700037202 */ /* 0x000fe20000000f00 */
[----:B------:R-:W-:Y:S01]  /*0680*/  IMAD.MOV.U32 R2, RZ, RZ, R0 ;  /* 0x000000ffff027224 */ /* 0x000fe200078e0000 */
[----:B------:R-:W-:-:S07]  /*0690*/  MOV R6, 0x6b0 ;  /* 0x000006b000067802 */ /* 0x000fce0000000f00 */
[----:B------:R-:W-:Y:S05]  /*06a0*/  CALL.REL.NOINC `($__internal_0_$__cuda_sm3x_div_rn_noftz_f32_slowpath) ;  /* 0x0000000000207944 */ /* 0x000fea0003c00000 */
[----:B------:R-:W-:-:S07]  /*06b0*/  IMAD.MOV.U32 R3, RZ, RZ, R8 ;  /* 0x000000ffff037224 */ /* 0x000fce00078e0008 */
.L_x_3:
[----:B------:R-:W-:Y:S05]  /*06c0*/  BSYNC.RECONVERGENT B0 ;  /* 0x0000000000007941 */ /* 0x000fea0003800200 */
.L_x_2:
[----:B------:R-:W-:Y:S02]  /*06d0*/  IMAD.IADD R4, R4, 0x1, R5 ;  /* 0x0000000104047824 */ /* 0x000fe400078e0205 */
[----:B------:R-:W-:-:S03]  /*06e0*/  FFMA R3, R0, R11, R3 ;  /* 0x0000000b00037223 */ /* 0x000fc60000000003 */
[----:B------:R-:W-:-:S05]  /*06f0*/  LEA R4, R4, R9, 0x2 ;  /* 0x0000000904047211 */ /* 0x000fca00078e10ff */
[----:B------:R-:W-:Y:S01]  /*0700*/  STS [R4], R3 ;  /* 0x0000000304007388 */ /* 0x000fe20000000800 */
[----:B------:R-:W-:Y:S06]  /*0710*/  BAR.SYNC.DEFER_BLOCKING 0x0 ;  /* 0x0000000000007b1d */ /* 0x000fec0000010000 */
[----:B------:R-:W-:Y:S05]  /*0720*/  EXIT ;  /* 0x000000000000794d */ /* 0x000fea0003800000 */
        .weak           $__internal_0_$__cuda_sm3x_div_rn_noftz_f32_slowpath
        .type           $__internal_0_$__cuda_sm3x_div_rn_noftz_f32_slowpath,@function
        .size           $__internal_0_$__cuda_sm3x_div_rn_noftz_f32_slowpath,(.L_x_71 - $__internal_0_$__cuda_sm3x_div_rn_noftz_f32_slowpath)
$__internal_0_$__cuda_sm3x_div_rn_noftz_f32_slowpath:
[----:B------:R-:W-:Y:S01]  /*0730*/  SHF.R.U32.HI R10, RZ, 0x17, R3 ;  /* 0x00000017ff0a7819 */ /* 0x000fe20000011603 */
[----:B------:R-:W-:Y:S01]  /*0740*/  BSSY.RECONVERGENT B1, `(.L_x_4) ;  /* 0x0000062000017945 */ /* 0x000fe20003800200 */
[----:B------:R-:W-:Y:S02]  /*0750*/  SHF.R.U32.HI R8, RZ, 0x17, R2 ;  /* 0x00000017ff087819 */ /* 0x000fe40000011602 */
[----:B------:R-:W-:Y:S02]  /*0760*/  LOP3.LUT R10, R10, 0xff, RZ, 0xc0, !PT ;  /* 0x000000ff0a0a7812 */ /* 0x000fe400078ec0ff */
[----:B------:R-:W-:-:S03]  /*0770*/  LOP3.LUT R14, R8, 0xff, RZ, 0xc0, !PT ;  /* 0x000000ff080e7812 */ /* 0x000fc600078ec0ff */
[----:B------:R-:W-:Y:S02]  /*0780*/  VIADD R13, R10, 0xffffffff ;  /* 0xffffffff0a0d7836 */ /* 0x000fe40000000000 */
[----:B------:R-:W-:-:S03]  /*0790*/  VIADD R12, R14, 0xffffffff ;  /* 0xffffffff0e0c7836 */ /* 0x000fc60000000000 */
[----:B------:R-:W-:-:S04]  /*07a0*/  ISETP.GT.U32.AND P0, PT, R13, 0xfd, PT ;  /* 0x000000fd0d00780c */ /* 0x000fc80003f04070 */
[----:B------:R-:W-:-:S13]  /*07b0*/  ISETP.GT.U32.OR P0, PT, R12, 0xfd, P0 ;  /* 0x000000fd0c00780c */ /* 0x000fda0000704470 */
[----:B------:R-:W-:Y:S01]  /*07c0*/  @!P0 IMAD.MOV.U32 R8, RZ, RZ, RZ ;  /* 0x000000ffff088224 */ /* 0x000fe200078e00ff */
[----:B------:R-:W-:Y:S06]  /*07d0*/  @!P0 BRA `(.L_x_5) ;  /* 0x00000000005c8947 */ /* 0x000fec0003800000 */
[----:B------:R-:W-:Y:S02]  /*07e0*/  FSETP.GTU.FTZ.AND P0, PT, |R2|, +INF , PT ;  /* 0x7f8000000200780b */ /* 0x000fe40003f1c200 */
[----:B------:R-:W-:-:S04]  /*07f0*/  FSETP.GTU.FTZ.AND P1, PT, |R3|, +INF , PT ;  /* 0x7f8000000300780b */ /* 0x000fc80003f3c200 */
[----:B------:R-:W-:-:S13]  /*0800*/  PLOP3.LUT P0, PT, P0, P1, PT, 0xf8, 0x8f ;  /* 0x00000000008f781c */ /* 0x000fda0000703f70 */
[----:B------:R-:W-:Y:S05]  /*0810*/  @P0 BRA `(.L_x_6) ;  /* 0x00000004004c0947 */ /* 0x000fea0003800000 */
[----:B------:R-:W-:-:S13]  /*0820*/  LOP3.LUT P0, RZ, R3, 0x7fffffff, R2, 0xc8, !PT ;  /* 0x7fffffff03ff7812 */ /* 0x000fda000780c802 */
[----:B------:R-:W-:Y:S05]  /*0830*/  @!P0 BRA `(.L_x_7) ;  /* 0x00000004003c8947 */ /* 0x000fea0003800000 */
[C---:B------:R-:W-:Y:S02]  /*0840*/  FSETP.NEU.FTZ.AND P1, PT, |R2|.reuse, +INF , PT ;  /* 0x7f8000000200780b */ /* 0x040fe40003f3d200 */
[----:B------:R-:W-:Y:S02]  /*0850*/  FSETP.NEU.FTZ.AND P2, PT, |R3|, +INF , PT ;  /* 0x7f8000000300780b */ /* 0x000fe40003f5d200 */
[----:B------:R-:W-:-:S11]  /*0860*/  FSETP.NEU.FTZ.AND P0, PT, |R2|, +INF , PT ;  /* 0x7f8000000200780b */ /* 0x000fd60003f1d200 */
[----:B------:R-:W-:Y:S05]  /*0870*/  @!P2 BRA !P1, `(.L_x_7) ;  /* 0x00000004002ca947 */ /* 0x000fea0004800000 */
[----:B------:R-:W-:-:S04]  /*0880*/  LOP3.LUT P1, RZ, R2, 0x7fffffff, RZ, 0xc0, !PT ;  /* 0x7fffffff02ff7812 */ /* 0x000fc8000782c0ff */
[----:B------:R-:W-:-:S13]  /*0890*/  PLOP3.LUT P1, PT, P2, P1, PT, 0x2f, 0xf2 ;  /* 0x0000000000f2781c */ /* 0x000fda0001722577 */
[----:B------:R-:W-:Y:S05]  /*08a0*/  @P1 BRA `(.L_x_8) ;  /* 0x0000000400181947 */ /* 0x000fea0003800000 */
[----:B------:R-:W-:-:S04]  /*08b0*/  LOP3.LUT P1, RZ, R3, 0x7fffffff, RZ, 0xc0, !PT ;  /* 0x7fffffff03ff7812 */ /* 0x000fc8000782c0ff */
[----:B------:R-:W-:-:S13]  /*08c0*/  PLOP3.LUT P0, PT, P0, P1, PT, 0x2f, 0xf2 ;  /* 0x0000000000f2781c */ /* 0x000fda0000702577 */
[----:B------:R-:W-:Y:S05]  /*08d0*/  @P0 BRA `(.L_x_9) ;  /* 0x0000000400000947 */ /* 0x000fea0003800000 */
[----:B------:R-:W-:Y:S02]  /*08e0*/  ISETP.GE.AND P0, PT, R12, RZ, PT ;  /* 0x000000ff0c00720c */ /* 0x000fe40003f06270 */
[----:B------:R-:W-:-:S11]  /*08f0*/  ISETP.GE.AND P1, PT, R13, RZ, PT ;  /* 0x000000ff0d00720c */ /* 0x000fd60003f26270 */
[----:B------:R-:W-:Y:S01]  /*0900*/  @P0 MOV R8, RZ ;  /* 0x000000ff00080202 */ /* 0x000fe20000000f00 */
[----:B------:R-:W-:Y:S02]  /*0910*/  @!P0 IMAD.MOV.U32 R8, RZ, RZ, -0x40 ;  /* 0xffffffc0ff088424 */ /* 0x000fe400078e00ff */
[----:B------:R-:W-:Y:S01]  /*0920*/  @!P0 FFMA R2, R2, 1.84467440737095516160e+19, RZ ;  /* 0x5f80000002028823 */ /* 0x000fe200000000ff */
[----:B------:R-:W-:Y:S01]  /*0930*/  @!P1 FFMA R3, R3, 1.84467440737095516160e+19, RZ ;  /* 0x5f80000003039823 */ /* 0x000fe200000000ff */
[----:B------:R-:W-:-:S07]  /*0940*/  @!P1 VIADD R8, R8, 0x40 ;  /* 0x0000004008089836 */ /* 0x000fce0000000000 */
.L_x_5:
[----:B------:R-:W-:Y:S01]  /*0950*/  LEA R12, R10, 0xc0800000, 0x17 ;  /* 0xc08000000a0c7811 */ /* 0x000fe200078eb8ff */
[----:B------:R-:W-:Y:S04]  /*0960*/  BSSY.RECONVERGENT B2, `(.L_x_10) ;  /* 0x0000036000027945 */ /* 0x000fe80003800200 */
[----:B------:R-:W-:Y:S01]  /*0970*/  IMAD.IADD R12, R3, 0x1, -R12 ;  /* 0x00000001030c7824 */ /* 0x000fe200078e0a0c */
[----:B------:R-:W-:-:S03]  /*0980*/  IADD3 R3, PT, PT, R14, -0x7f, RZ ;  /* 0xffffff810e037810 */ /* 0x000fc60007ffe0ff */
[----:B------:R-:W0:Y:S01]  /*0990*/  MUFU.RCP R13, R12 ;  /* 0x0000000c000d7308 */ /* 0x000e220000001000 */
[----:B------:R-:W-:Y:S01]  /*09a0*/  FADD.FTZ R15, -R12, -RZ ;  /* 0x800000ff0c0f7221 */ /* 0x000fe20000010100 */
[----:B------:R-:W-:-:S03]  /*09b0*/  IMAD R2, R3, -0x800000, R2 ;  /* 0xff80000003027824 */ /* 0x000fc600078e0202 */
[----:B0-----:R-:W-:-:S04]  /*09c0*/  FFMA R14, R13, R15, 1 ;  /* 0x3f8000000d0e7423 */ /* 0x001fc8000000000f */
[----:B------:R-:W-:-:S04]  /*09d0*/  FFMA R16, R13, R14, R13 ;  /* 0x0000000e0d107223 */ /* 0x000fc8000000000d */
[----:B------:R-:W-:-:S04]  /*09e0*/  FFMA R13, R2, R16, RZ ;  /* 0x00000010020d7223 */ /* 0x000fc800000000ff */
[----:B------:R-:W-:-:S04]  /*09f0*/  FFMA R14, R15, R13, R2 ;  /* 0x0000000d0f0e7223 */ /* 0x000fc80000000002 */
[----:B------:R-:W-:Y:S01]  /*0a00*/  FFMA R17, R16, R14, R13 ;  /* 0x0000000e10117223 */ /* 0x000fe2000000000d */
[----:B------:R-:W-:-:S03]  /*0a10*/  IADD3 R13, PT, PT, R3, 0x7f, -R10 ;  /* 0x0000007f030d7810 */ /* 0x000fc60007ffe80a */
[----:B------:R-:W-:Y:S02]  /*0a20*/  FFMA R14, R15, R17, R2 ;  /* 0x000000110f0e7223 */ /* 0x000fe40000000002 */
[----:B------:R-:W-:Y:S02]  /*0a30*/  IMAD.IADD R13, R13, 0x1, R8 ;  /* 0x000000010d0d7824 */ /* 0x000fe400078e0208 */
[----:B------:R-:W-:-:S05]  /*0a40*/  FFMA R2, R16, R14, R17 ;  /* 0x0000000e10027223 */ /* 0x000fca0000000011 */
[----:B------:R-:W-:-:S04]  /*0a50*/  SHF.R.U32.HI R3, RZ, 0x17, R2 ;  /* 0x00000017ff037819 */ /* 0x000fc80000011602 */
[----:B------:R-:W-:-:S05]  /*0a60*/  LOP3.LUT R3, R3, 0xff, RZ, 0xc0, !PT ;  /* 0x000000ff03037812 */ /* 0x000fca00078ec0ff */
[----:B------:R-:W-:-:S04]  /*0a70*/  IMAD.IADD R12, R3, 0x1, R13 ;  /* 0x00000001030c7824 */ /* 0x000fc800078e020d */
[----:B------:R-:W-:-:S05]  /*0a80*/  VIADD R3, R12, 0xffffffff ;  /* 0xffffffff0c037836 */ /* 0x000fca0000000000 */
[----:B------:R-:W-:-:S13]  /*0a90*/  ISETP.GE.U32.AND P0, PT, R3, 0xfe, PT ;  /* 0x000000fe0300780c */ /* 0x000fda0003f06070 */
[----:B------:R-:W-:Y:S05]  /*0aa0*/  @!P0 BRA `(.L_x_11) ;  /* 0x0000000000808947 */ /* 0x000fea0003800000 */
[----:B------:R-:W-:-:S13]  /*0ab0*/  ISETP.GT.AND P0, PT, R12, 0xfe, PT ;  /* 0x000000fe0c00780c */ /* 0x000fda0003f04270 */
[----:B------:R-:W-:Y:S05]  /*0ac0*/  @P0 BRA `(.L_x_12) ;  /* 0x00000000006c0947 */ /* 0x000fea0003800000 */
[----:B------:R-:W-:-:S13]  /*0ad0*/  ISETP.GE.AND P0, PT, R12, 0x1, PT ;  /* 0x000000010c00780c */ /* 0x000fda0003f06270 */
[----:B------:R-:W-:Y:S05]  /*0ae0*/  @P0 BRA `(.L_x_13) ;  /* 0x0000000000740947 */ /* 0x000fea0003800000 */
[----:B------:R-:W-:Y:S02]  /*0af0*/  ISETP.GE.AND P0, PT, R12, -0x18, PT ;  /* 0xffffffe80c00780c */ /* 0x000fe40003f06270 */
[----:B------:R-:W-:-:S11]  /*0b00*/  LOP3.LUT R2, R2, 0x80000000, RZ, 0xc0, !PT ;  /* 0x8000000002027812 */ /* 0x000fd600078ec0ff */
[----:B------:R-:W-:Y:S05]  /*0b10*/  @!P0 BRA `(.L_x_13) ;  /* 0x0000000000688947 */ /* 0x000fea0003800000 */
[-CC-:B------:R-:W-:Y:S01]  /*0b20*/  FFMA.RZ R3, R16, R14.reuse, R17.reuse ;  /* 0x0000000e10037223 */ /* 0x180fe2000000c011 */
[----:B------:R-:W-:Y:S01]  /*0b30*/  IADD3 R13, PT, PT, R12, 0x20, RZ ;  /* 0x000000200c0d7810 */ /* 0x000fe20007ffe0ff */
[-CC-:B------:R-:W-:Y:S01]  /*0b40*/  FFMA.RM R8, R16, R14.reuse, R17.reuse ;  /* 0x0000000e10087223 */ /* 0x180fe20000004011 */
[----:B------:R-:W-:Y:S02]  /*0b50*/  ISETP.NE.AND P2, PT, R12, RZ, PT ;  /* 0x000000ff0c00720c */ /* 0x000fe40003f45270 */
[----:B------:R-:W-:Y:S01]  /*0b60*/  LOP3.LUT R10, R3, 0x7fffff, RZ, 0xc0, !PT ;  /* 0x007fffff030a7812 */ /* 0x000fe200078ec0ff */
[----:B------:R-:W-:Y:S01]  /*0b70*/  FFMA.RP R3, R16, R14, R17 ;  /* 0x0000000e10037223 */ /* 0x000fe20000008011 */
[----:B------:R-:W-:Y:S01]  /*0b80*/  ISETP.NE.AND P1, PT, R12, RZ, PT ;  /* 0x000000ff0c00720c */ /* 0x000fe20003f25270 */
[----:B------:R-:W-:Y:S01]  /*0b90*/  IMAD.MOV R12, RZ, RZ, -R12 ;  /* 0x000000ffff0c7224 */ /* 0x000fe200078e0a0c */
[----:B------:R-:W-:Y:S02]  /*0ba0*/  LOP3.LUT R10, R10, 0x800000, RZ, 0xfc, !PT ;  /* 0x008000000a0a7812 */ /* 0x000fe400078efcff */
[----:B------:R-:W-:-:S02]  /*0bb0*/  FSETP.NEU.FTZ.AND P0, PT, R3, R8, PT ;  /* 0x000000080300720b */ /* 0x000fc40003f1d000 */
[----:B------:R-:W-:Y:S02]  /*0bc0*/  SHF.L.U32 R13, R10, R13, RZ ;  /* 0x0000000d0a0d7219 */ /* 0x000fe400000006ff */
[----:B------:R-:W-:Y:S02]  /*0bd0*/  SEL R3, R12, RZ, P2 ;  /* 0x000000ff0c037207 */ /* 0x000fe40001000000 */
[----:B------:R-:W-:Y:S02]  /*0be0*/  ISETP.NE.AND P1, PT, R13, RZ, P1 ;  /* 0x000000ff0d00720c */ /* 0x000fe40000f25270 */
[----:B------:R-:W-:Y:S02]  /*0bf0*/  SHF.R.U32.HI R3, RZ, R3, R10 ;  /* 0x00000003ff037219 */ /* 0x000fe4000001160a */
[----:B------:R-:W-:Y:S02]  /*0c00*/  PLOP3.LUT P0, PT, P0, P1, PT, 0xf8, 0x8f ;  /* 0x00000000008f781c */ /* 0x000fe40000703f70 */
[----:B------:R-:W-:-:S02]  /*0c10*/  SHF.R.U32.HI R13, RZ, 0x1, R3 ;  /* 0x00000001ff0d7819 */ /* 0x000fc40000011603 */
[----:B------:R-:W-:-:S04]  /*0c20*/  SEL R8, RZ, 0x1, !P0 ;  /* 0x00000001ff087807 */ /* 0x000fc80004000000 */
[----:B------:R-:W-:-:S04]  /*0c30*/  LOP3.LUT R8, R8, 0x1, R13, 0xf8, !PT ;  /* 0x0000000108087812 */ /* 0x000fc800078ef80d */
[----:B------:R-:W-:-:S05]  /*0c40*/  LOP3.LUT R8, R8, R3, RZ, 0xc0, !PT ;  /* 0x0000000308087212 */ /* 0x000fca00078ec0ff */
[----:B------:R-:W-:-:S05]  /*0c50*/  IMAD.IADD R13, R13, 0x1, R8 ;  /* 0x000000010d0d7824 */ /* 0x000fca00078e0208 */
[----:B------:R-:W-:Y:S01]  /*0c60*/  LOP3.LUT R2, R13, R2, RZ, 0xfc, !PT ;  /* 0x000000020d027212 */ /* 0x000fe200078efcff */
[----:B------:R-:W-:Y:S06]  /*0c70*/  BRA `(.L_x_13) ;  /* 0x0000000000107947 */ /* 0x000fec0003800000 */
.L_x_12:
[----:B------:R-:W-:-:S04]  /*0c80*/  LOP3.LUT R2, R2, 0x80000000, RZ, 0xc0, !PT ;  /* 0x8000000002027812 */ /* 0x000fc800078ec0ff */
[----:B------:R-:W-:Y:S01]  /*0c90*/  LOP3.LUT R2, R2, 0x7f800000, RZ, 0xfc, !PT ;  /* 0x7f80000002027812 */ /* 0x000fe200078efcff */
[----:B------:R-:W-:Y:S06]  /*0ca0*/  BRA `(.L_x_13) ;  /* 0x0000000000047947 */ /* 0x000fec0003800000 */
.L_x_11:
[----:B------:R-:W-:-:S07]  /*0cb0*/  IMAD R2, R13, 0x800000, R2 ;  /* 0x008000000d027824 */ /* 0x000fce00078e0202 */
.L_x_13:
[----:B------:R-:W-:Y:S05]  /*0cc0*/  BSYNC.RECONVERGENT B2 ;  /* 0x0000000000027941 */ /* 0x000fea0003800200 */
.L_x_10:
[----:B------:R-:W-:Y:S05]  /*0cd0*/  BRA `(.L_x_14) ;  /* 0x0000000000207947 */ /* 0x000fea0003800000 */
.L_x_9:
[----:B------:R-:W-:-:S04]  /*0ce0*/  LOP3.LUT R2, R3, 0x80000000, R2, 0x48, !PT ;  /* 0x8000000003027812 */ /* 0x000fc800078e4802 */
[----:B------:R-:W-:Y:S01]  /*0cf0*/  LOP3.LUT R2, R2, 0x7f800000, RZ, 0xfc, !PT ;  /* 0x7f80000002027812 */ /* 0x000fe200078efcff */
[----:B------:R-:W-:Y:S06]  /*0d00*/  BRA `(.L_x_14) ;  /* 0x0000000000147947 */ /* 0x000fec0003800000 */
.L_x_8:
[----:B------:R-:W-:Y:S01]  /*0d10*/  LOP3.LUT R2, R3, 0x80000000, R2, 0x48, !PT ;  /* 0x8000000003027812 */ /* 0x000fe200078e4802 */
[----:B------:R-:W-:Y:S06]  /*0d20*/  BRA `(.L_x_14) ;  /* 0x00000000000c7947 */ /* 0x000fec0003800000 */
.L_x_7:
[----:B------:R-:W0:Y:S01]  /*0d30*/  MUFU.RSQ R2, -QNAN ;  /* 0xffc0000000027908 */ /* 0x000e220000001400 */
[----:B------:R-:W-:Y:S05]  /*0d40*/  BRA `(.L_x_14) ;  /* 0x0000000000047947 */ /* 0x000fea0003800000 */
.L_x_6:
[----:B------:R-:W-:-:S07]  /*0d50*/  FADD.FTZ R2, R2, R3 ;  /* 0x0000000302027221 */ /* 0x000fce0000010000 */
.L_x_14:
[----:B------:R-:W-:Y:S05]  /*0d60*/  BSYNC.RECONVERGENT B1 ;  /* 0x0000000000017941 */ /* 0x000fea0003800200 */
.L_x_4:
[----:B0-----:R-:W-:Y:S01]  /*0d70*/  MOV R8, R2 ;  /* 0x0000000200087202 */ /* 0x001fe20000000f00 */
[----:B------:R-:W-:Y:S02]  /*0d80*/  IMAD.MOV.U32 R2, RZ, RZ, R6 ;  /* 0x000000ffff027224 */ /* 0x000fe400078e0006 */
[----:B------:R-:W-:-:S04]  /*0d90*/  IMAD.MOV.U32 R3, RZ, RZ, 0x0 ;  /* 0x00000000ff037424 */ /* 0x000fc800078e00ff */
[----:B------:R-:W-:Y:S05]  /*0da0*/  RET.REL.NODEC R2 `(_Z26Softmax_Rowwise_M_BackwardPKfS0_S0_S0_S0_Pfiiii) ;  /* 0xfffffff002947950 */ /* 0x000fea0003c3ffff */
.L_x_15:
[----:B------:R-:W-:-:S00]  /*0db0*/  BRA `(.L_x_15) ;  /* 0xfffffffc00fc7947 */ /* 0x000fc0000383ffff */
[----:B------:R-:W-:-:S00]  /*0dc0*/  NOP ;  /* 0x0000000000007918 */ /* 0x000fc00000000000 */
        /* <DEDUP_REMOVED lines=11> */
.L_x_71:


//--------------------- .text._Z17Softmax_Rowwise_MPfS_S_iiii --------------------------
	.section	.text._Z17Softmax_Rowwise_MPfS_S_iiii,"ax",@progbits
	.align	128
        .global         _Z17Softmax_Rowwise_MPfS_S_iiii
        .type           _Z17Softmax_Rowwise_MPfS_S_iiii,@function
        .size           _Z17Softmax_Rowwise_MPfS_S_iiii,(.L_x_72 - _Z17Softmax_Rowwise_MPfS_S_iiii)
        .other          _Z17Softmax_Rowwise_MPfS_S_iiii,@"STO_CUDA_ENTRY STV_DEFAULT"
_Z17Softmax_Rowwise_MPfS_S_iiii:
.text._Z17Softmax_Rowwise_MPfS_S_iiii:
[----:B------:R-:W-:Y:S08]  /*0000*/  LDC R1, c[0x0][0x37c] ;  /* 0x0000df00ff017b82 */ /* 0x000ff00000000800 */
[----:B------:R-:W0:Y:S01]  /*0010*/  LDC R3, c[0x0][0x39c] ;  /* 0x0000e700ff037b82 */ /* 0x000e220000000800 */
[----:B------:R-:W1:Y:S01]  /*0020*/  LDCU UR6, c[0x0][0x360] ;  /* 0x00006c00ff0677ac */ /* 0x000e620008000800 */
[----:B------:R-:W2:Y:S06]  /*0030*/  LDCU UR5, c[0x0][0x3a4] ;  /* 0x00007480ff0577ac */ /* 0x000eac0008000800 */
[----:B------:R-:W3:Y:S01]  /*0040*/  S2UR UR4, SR_CTAID.X ;  /* 0x00000000000479c3 */ /* 0x000ee20000002500 */
[----:B------:R-:W4:Y:S01]  /*0050*/  LDCU.64 UR8, c[0x0][0x358] ;  /* 0x00006b00ff0877ac */ /* 0x000f220008000a00 */
[----:B0-----:R-:W0:Y:S08]  /*0060*/  I2F.U32.RP R0, R3 ;  /* 0x0000000300007306 */ /* 0x001e300000209000 */
[----:B0-----:R-:W0:Y:S02]  /*0070*/  MUFU.RCP R0, R0 ;  /* 0x0000000000007308 */ /* 0x001e240000001000 */
[----:B0-----:R-:W-:-:S02]  /*0080*/  VIADD R4, R0, 0xffffffe ;  /* 0x0ffffffe00047836 */ /* 0x001fc40000000000 */
[----:B------:R-:W3:Y:S04]  /*0090*/  S2R R0, SR_TID.X ;  /* 0x0000000000007919 */ /* 0x000ee80000002100 */
[----:B------:R0:W5:Y:S02]  /*00a0*/  F2I.FTZ.U32.TRUNC.NTZ R5, R4 ;  /* 0x0000000400057305 */ /* 0x000164000021f000 */
[----:B0-----:R-:W-:Y:S02]  /*00b0*/  IMAD.MOV.U32 R4, RZ, RZ, RZ ;  /* 0x000000ffff047224 */ /* 0x001fe400078e00ff */
[----:B-----5:R-:W-:-:S04]  /*00c0*/  IMAD.MOV R2, RZ, RZ, -R5 ;  /* 0x000000ffff027224 */ /* 0x020fc800078e0a05 */
[----:B------:R-:W-:-:S04]  /*00d0*/  IMAD R7, R2, R3, RZ ;  /* 0x0000000302077224 */ /* 0x000fc800078e02ff */
[----:B------:R-:W-:-:S06]  /*00e0*/  IMAD.HI.U32 R5, R5, R7, R4 ;  /* 0x0000000705057227 */ /* 0x000fcc00078e0004 */
[----:B-1----:R-:W-:-:S04]  /*00f0*/  IMAD.HI.U32 R5, R5, UR6, RZ ;  /* 0x0000000605057c27 */ /* 0x002fc8000f8e00ff */
[----:B------:R-:W-:-:S04]  /*0100*/  IMAD.MOV R2, RZ, RZ, -R5 ;  /* 0x000000ffff027224 */ /* 0x000fc800078e0a05 */
[----:B------:R-:W-:-:S05]  /*0110*/  IMAD R2, R3, R2, UR6 ;  /* 0x0000000603027e24 */ /* 0x000fca000f8e0202 */
[----:B------:R-:W-:-:S13]  /*0120*/  ISETP.GE.U32.AND P0, PT, R2, R3, PT ;  /* 0x000000030200720c */ /* 0x000fda0003f06070 */
[----:B------:R-:W-:Y:S02]  /*0130*/  @P0 IMAD.IADD R2, R2, 0x1, -R3 ;  /* 0x0000000102020824 */ /* 0x000fe400078e0a03 */
[----:B------:R-:W-:Y:S01]  /*0140*/  @P0 VIADD R5, R5, 0x1 ;  /* 0x0000000105050836 */ /* 0x000fe20000000000 */
[----:B------:R-:W-:Y:S02]  /*0150*/  ISETP.NE.U32.AND P0, PT, R3, RZ, PT ;  /* 0x000000ff0300720c */ /* 0x000fe40003f05070 */
[-C--:B------:R-:W-:Y:S02]  /*0160*/  ISETP.GE.U32.AND P1, PT, R2, R3.reuse, PT ;  /* 0x000000030200720c */ /* 0x080fe40003f26070 */
[----:B------:R-:W-:-:S11]  /*0170*/  LOP3.LUT R2, RZ, R3, RZ, 0x33, !PT ;  /* 0x00000003ff027212 */ /* 0x000fd600078e33ff */
[----:B------:R-:W-:-:S05]  /*0180*/  @P1 VIADD R5, R5, 0x1 ;  /* 0x0000000105051836 */ /* 0x000fca0000000000 */
[----:B------:R-:W-:Y:S02]  /*0190*/  SEL R6, R2, R5, !P0 ;  /* 0x0000000502067207 */ /* 0x000fe40004000000 */
[----:B------:R-:W0:Y:S03]  /*01a0*/  LDC.64 R4, c[0x0][0x380] ;  /* 0x0000e000ff047b82 */ /* 0x000e260000000a00 */
[----:B------:R-:W-:-:S04]  /*01b0*/  IMAD R7, R6, R3, RZ ;  /* 0x0000000306077224 */ /* 0x000fc800078e02ff */
[----:B---3--:R-:W-:-:S05]  /*01c0*/  IMAD R8, R7, UR4, R0 ;  /* 0x0000000407087c24 */ /* 0x008fca000f8e0200 */
[----:B--2---:R-:W-:-:S04]  /*01d0*/  ISETP.GE.AND P0, PT, R8, UR5, PT ;  /* 0x0000000508007c0c */ /* 0x004fc8000bf06270 */
[----:B------:R-:W-:Y:S01]  /*01e0*/  ISETP.LT.AND P0, PT, R0, R7, !P0 ;  /* 0x000000070000720c */ /* 0x000fe20004701270 */
[----:B------:R-:W-:Y:S02]  /*01f0*/  HFMA2 R7, -RZ, RZ, 0, 0 ;  /* 0x00000000ff077431 */ /* 0x000fe400000001ff */
[----:B0-----:R-:W-:-:S10]  /*0200*/  IMAD.WIDE R4, R8, 0x4, R4 ;  /* 0x0000000408047825 */ /* 0x001fd400078e0204 */
[----:B----4-:R-:W2:Y:S01]  /*0210*/  @P0 LDG.E R7, desc[UR8][R4.64] ;  /* 0x0000000804070981 */ /* 0x010ea2000c1e1900 */
[-C--:B------:R-:W-:Y:S01]  /*0220*/  IABS R14, R3.reuse ;  /* 0x00000003000e7213 */ /* 0x080fe20000000000 */
[----:B------:R-:W0:Y:S01]  /*0230*/  S2UR UR5, SR_CgaCtaId ;  /* 0x00000000000579c3 */ /* 0x000e220000008800 */
[----:B------:R-:W-:Y:S01]  /*0240*/  IABS R15, R6 ;  /* 0x00000006000f7213 */ /* 0x000fe20000000000 */
[----:B------:R-:W-:Y:S01]  /*0250*/  UMOV UR4, 0x400 ;  /* 0x0000040000047882 */ /* 0x000fe20000000000 */
[----:B------:R-:W1:Y:S01]  /*0260*/  I2F.RP R12, R14 ;  /* 0x0000000e000c7306 */ /* 0x000e620000209400 */
[----:B------:R-:W-:Y:S02]  /*0270*/  IABS R13, R8 ;  /* 0x00000008000d7213 */ /* 0x000fe40000000000 */
[----:B------:R-:W-:-:S04]  /*0280*/  LOP3.LUT R8, R8, R3, RZ, 0x3c, !PT ;  /* 0x0000000308087212 */ /* 0x000fc800078e3cff */
[----:B------:R-:W-:Y:S01]  /*0290*/  ISETP.GE.AND P1, PT, R8, RZ, PT ;  /* 0x000000ff0800720c */ /* 0x000fe20003f26270 */
[----:B-1----:R-:W1:Y:S01]  /*02a0*/  MUFU.RCP R12, R12 ;  /* 0x0000000c000c7308 */ /* 0x002e620000001000 */
[----:B0-----:R-:W-:-:S04]  /*02b0*/  ULEA UR4, UR5, UR4, 0x18 ;  /* 0x0000000405047291 */ /* 0x001fc8000f8ec0ff */
[----:B------:R-:W-:Y:S01]  /*02c0*/  ULEA UR5, UR6, UR4, 0x2 ;  /* 0x0000000406057291 */ /* 0x000fe2000f8e10ff */
[----:B------:R-:W0:Y:S01]  /*02d0*/  LDCU UR6, c[0x0][0x3a0] ;  /* 0x00007400ff0677ac */ /* 0x000e220008000800 */
[----:B-1----:R-:W-:-:S04]  /*02e0*/  VIADD R10, R12, 0xffffffe ;  /* 0x0ffffffe0c0a7836 */ /* 0x002fc80000000000 */
[----:B------:R1:W3:Y:S02]  /*02f0*/  F2I.FTZ.U32.TRUNC.NTZ R11, R10 ;  /* 0x0000000a000b7305 */ /* 0x0002e4000021f000 */
[----:B-1----:R-:W-:Y:S01]  /*0300*/  IMAD.MOV.U32 R10, RZ, RZ, RZ ;  /* 0x000000ffff0a7224 */ /* 0x002fe200078e00ff */
[----:B0-----:R-:W-:Y:S01]  /*0310*/  UISETP.GE.AND UP0, UPT, UR6, 0x2, UPT ;  /* 0x000000020600788c */ /* 0x001fe2000bf06270 */
[----:B---3--:R-:W-:-:S04]  /*0320*/  IMAD.MOV R9, RZ, RZ, -R11 ;  /* 0x000000ffff097224 */ /* 0x008fc800078e0a0b */
[----:B------:R-:W-:-:S04]  /*0330*/  IMAD R9, R9, R14, RZ ;  /* 0x0000000e09097224 */ /* 0x000fc800078e02ff */
[----:B------:R-:W-:-:S04]  /*0340*/  IMAD.HI.U32 R11, R11, R9, R10 ;  /* 0x000000090b0b7227 */ /* 0x000fc800078e000a */
[----:B------:R-:W-:Y:S02]  /*0350*/  IMAD.MOV.U32 R9, RZ, RZ, R15 ;  /* 0x000000ffff097224 */ /* 0x000fe400078e000f */
[----:B------:R-:W-:Y:S02]  /*0360*/  IMAD.HI.U32 R10, R11, R13, RZ ;  /* 0x0000000d0b0a7227 */ /* 0x000fe400078e00ff */
[----:B------:R-:W0:Y:S02]  /*0370*/  I2F.RP R12, R9 ;  /* 0x00000009000c7306 */ /* 0x000e240000209400 */
[----:B------:R-:W-:-:S04]  /*0380*/  IMAD.MOV R11, RZ, RZ, -R10 ;  /* 0x000000ffff0b7224 */ /* 0x000fc800078e0a0a */
[----:B------:R-:W-:-:S05]  /*0390*/  IMAD R11, R14, R11, R13 ;  /* 0x0000000b0e0b7224 */ /* 0x000fca00078e020d */
[----:B------:R-:W-:Y:S01]  /*03a0*/  ISETP.GT.U32.AND P3, PT, R14, R11, PT ;  /* 0x0000000b0e00720c */ /* 0x000fe20003f64070 */
[----:B0-----:R-:W0:-:S12]  /*03b0*/  MUFU.RCP R12, R12 ;  /* 0x0000000c000c7308 */ /* 0x001e180000001000 */
[----:B------:R-:W-:Y:S02]  /*03c0*/  @!P3 IMAD.IADD R11, R11, 0x1, -R14 ;  /* 0x000000010b0bb824 */ /* 0x000fe400078e0a0e */
[----:B------:R-:W-:-:S03]  /*03d0*/  @!P3 VIADD R10, R10, 0x1 ;  /* 0x000000010a0ab836 */ /* 0x000fc60000000000 */
[----:B------:R-:W-:Y:S02]  /*03e0*/  ISETP.GE.U32.AND P2, PT, R11, R14, PT ;  /* 0x0000000e0b00720c */ /* 0x000fe40003f46070 */
[----:B0-----:R-:W-:Y:S02]  /*03f0*/  IADD3 R13, PT, PT, R12, 0xffffffe, RZ ;  /* 0x0ffffffe0c0d7810 */ /* 0x001fe40007ffe0ff */
[----:B------:R-:W-:Y:S02]  /*0400*/  IABS R12, R6 ;  /* 0x00000006000c7213 */ /* 0x000fe40000000000 */
[----:B------:R-:W0:Y:S03]  /*0410*/  F2I.FTZ.U32.TRUNC.NTZ R11, R13 ;  /* 0x0000000d000b7305 */ /* 0x000e26000021f000 */
[----:B------:R-:W-:-:S04]  /*0420*/  IMAD.MOV R12, RZ, RZ, -R12 ;  /* 0x000000ffff0c7224 */ /* 0x000fc800078e0a0c */
[----:B------:R-:W-:Y:S01]  /*0430*/  @P2 VIADD R10, R10, 0x1 ;  /* 0x000000010a0a2836 */ /* 0x000fe20000000000 */
[----:B------:R-:W-:-:S03]  /*0440*/  ISETP.NE.AND P2, PT, R3, RZ, PT ;  /* 0x000000ff0300720c */ /* 0x000fc60003f45270 */
[----:B------:R-:W-:Y:S02]  /*0450*/  @!P1 IMAD.MOV R10, RZ, RZ, -R10 ;  /* 0x000000ffff0a9224 */ /* 0x000fe400078e0a0a */
[----:B0-----:R-:W-:-:S03]  /*0460*/  IMAD.MOV R8, RZ, RZ, -R11 ;  /* 0x000000ffff087224 */ /* 0x001fc600078e0a0b */
[----:B------:R-:W-:Y:S01]  /*0470*/  SEL R2, R2, R10, !P2 ;  /* 0x0000000a02027207 */ /* 0x000fe20005000000 */
[----:B------:R-:W-:Y:S02]  /*0480*/  IMAD.MOV.U32 R10, RZ, RZ, RZ ;  /* 0x000000ffff0a7224 */ /* 0x000fe400078e00ff */
[----:B------:R-:W-:Y:S01]  /*0490*/  IMAD R13, R8, R9, RZ ;  /* 0x00000009080d7224 */ /* 0x000fe200078e02ff */
[----:B------:R-:W-:Y:S02]  /*04a0*/  IABS R8, R2 ;  /* 0x0000000200087213 */ /* 0x000fe40000000000 */
[----:B------:R-:W-:Y:S01]  /*04b0*/  ISETP.GE.AND P3, PT, R2, RZ, PT ;  /* 0x000000ff0200720c */ /* 0x000fe20003f66270 */
[----:B------:R-:W-:Y:S01]  /*04c0*/  IMAD.HI.U32 R10, R11, R13, R10 ;  /* 0x0000000d0b0a7227 */ /* 0x000fe200078e000a */
[----:B------:R-:W-:Y:S02]  /*04d0*/  MOV R11, R8 ;  /* 0x00000008000b7202 */ /* 0x000fe40000000f00 */
[----:B------:R-:W-:Y:S01]  /*04e0*/  LEA R8, R0, UR4, 0x2 ;  /* 0x0000000400087c11 */ /* 0x000fe2000f8e10ff */
[----:B------:R-:W-:-:S02]  /*04f0*/  ULEA.HI UR4, UR6, UR6, URZ, 0x1 ;  /* 0x0000000606047291 */ /* 0x000fc4000f8f08ff */
[----:B------:R-:W-:Y:S02]  /*0500*/  IMAD.HI.U32 R10, R10, R11, RZ ;  /* 0x0000000b0a0a7227 */ /* 0x000fe400078e00ff */
[----:B------:R-:W-:Y:S02]  /*0510*/  USHF.R.S32.HI UR4, URZ, 0x1, UR4 ;  /* 0x00000001ff047899 */ /* 0x000fe40008011404 */
[----:B------:R-:W-:Y:S01]  /*0520*/  IMAD R12, R10, R12, R11 ;  /* 0x0000000c0a0c7224 */ /* 0x000fe200078e020b */
[----:B------:R-:W-:-:S04]  /*0530*/  LEA R10, R0, UR5, 0x2 ;  /* 0x00000005000a7c11 */ /* 0x000fc8000f8e10ff */
[----:B------:R-:W-:-:S13]  /*0540*/  ISETP.GT.U32.AND P1, PT, R9, R12, PT ;  /* 0x0000000c0900720c */ /* 0x000fda0003f24070 */
[----:B------:R-:W-:Y:S01]  /*0550*/  @!P1 IMAD.IADD R12, R12, 0x1, -R9 ;  /* 0x000000010c0c9824 */ /* 0x000fe200078e0a09 */
[----:B------:R-:W-:-:S04]  /*0560*/  ISETP.NE.AND P1, PT, R6, RZ, PT ;  /* 0x000000ff0600720c */ /* 0x000fc80003f25270 */
[----:B------:R-:W-:-:S13]  /*0570*/  ISETP.GT.U32.AND P2, PT, R9, R12, PT ;  /* 0x0000000c0900720c */ /* 0x000fda0003f44070 */
[----:B------:R-:W-:-:S04]  /*0580*/  @!P2 IMAD.IADD R12, R12, 0x1, -R9 ;  /* 0x000000010c0ca824 */ /* 0x000fc800078e0a09 */
[----:B------:R-:W-:Y:S01]  /*0590*/  @!P3 IMAD.MOV R12, RZ, RZ, -R12 ;  /* 0x000000ffff0cb224 */ /* 0x000fe200078e0a0c */
[----:B------:R-:W-:-:S05]  /*05a0*/  @!P1 LOP3.LUT R12, RZ, R6, RZ, 0x33, !PT ;  /* 0x00000006ff0c9212 */ /* 0x000fca00078e33ff */
[----:B------:R-:W-:Y:S02]  /*05b0*/  IMAD R9, R12, R3, RZ ;  /* 0x000000030c097224 */ /* 0x000fe400078e02ff */
[----:B------:R-:W-:Y:S02]  /*05c0*/  IMAD.U32 R3, RZ, RZ, UR4 ;  /* 0x00000004ff037e24 */ /* 0x000fe4000f8e00ff */
[----:B------:R-:W-:Y:S01]  /*05d0*/  IMAD.IADD R6, R0, 0x1, -R9 ;  /* 0x0000000100067824 */ /* 0x000fe200078e0a09 */
[----:B--2---:R0:W-:Y:S04]  /*05e0*/  STS [R10], R7 ;  /* 0x000000070a007388 */ /* 0x0041e80000000800 */
[----:B------:R0:W-:Y:S01]  /*05f0*/  STS [R8], R7 ;  /* 0x0000000708007388 */ /* 0x0001e20000000800 */
[----:B------:R-:W-:Y:S06]  /*0600*/  BAR.SYNC.DEFER_BLOCKING 0x0 ;  /* 0x0000000000007b1d */ /* 0x000fec0000010000 */
[----:B------:R-:W-:Y:S05]  /*0610*/  BRA.U !UP0, `(.L_x_16) ;  /* 0x0000000108ac7547 */ /* 0x000fea000b800000 */
[----:B0-----:R-:W0:Y:S01]  /*0620*/  LDC R7, c[0x0][0x39c] ;  /* 0x0000e700ff077b82 */ /* 0x001e220000000800 */
[----:B------:R-:W-:-:S07]  /*0630*/  IMAD.MOV.U32 R11, RZ, RZ, R3 ;  /* 0x000000ffff0b7224 */ /* 0x000fce00078e0003 */
.L_x_19:
[----:B------:R-:W-:Y:S01]  /*0640*/  ISETP.GE.AND P1, PT, R6, R11, PT ;  /* 0x0000000b0600720c */ /* 0x000fe20003f26270 */
[----:B------:R-:W-:-:S12]  /*0650*/  BSSY.RECONVERGENT B0, `(.L_x_17) ;  /* 0x0000023000007945 */ /* 0x000fd80003800200 */
[----:B-1----:R-:W-:Y:S05]  /*0660*/  @P1 BRA `(.L_x_18) ;  /* 0x0000000000841947 */ /* 0x002fea0003800000 */
[----:B0-----:R-:W-:Y:S01]  /*0670*/  IABS R17, R7 ;  /* 0x0000000700117213 */ /* 0x001fe20000000000 */
[----:B------:R-:W-:-:S03]  /*0680*/  IMAD.IADD R16, R0, 0x1, R11 ;  /* 0x0000000100107824 */ /* 0x000fc600078e020b */
[----:B------:R-:W0:Y:S02]  /*0690*/  I2F.RP R13, R17 ;  /* 0x00000011000d7306 */ /* 0x000e240000209400 */
[----:B------:R-:W-:Y:S02]  /*06a0*/  IABS R20, R16 ;  /* 0x0000001000147213 */ /* 0x000fe40000000000 */
[----:B------:R-:W-:-:S04]  /*06b0*/  LOP3.LUT R16, R16, R7, RZ, 0x3c, !PT ;  /* 0x0000000710107212 */ /* 0x000fc800078e3cff */
[----:B------:R-:W-:Y:S01]  /*06c0*/  ISETP.GE.AND P1, PT, R16, RZ, PT ;  /* 0x000000ff1000720c */ /* 0x000fe20003f26270 */
[----:B0-----:R-:W0:Y:S02]  /*06d0*/  MUFU.RCP R13, R13 ;  /* 0x0000000d000d7308 */ /* 0x001e240000001000 */
[----:B0-----:R-:W-:-:S06]  /*06e0*/  IADD3 R18, PT, PT, R13, 0xffffffe, RZ ;  /* 0x0ffffffe0d127810 */ /* 0x001fcc0007ffe0ff */
[----:B------:R-:W0:Y:S02]  /*06f0*/  F2I.FTZ.U32.TRUNC.NTZ R15, R18 ;  /* 0x00000012000f7305 */ /* 0x000e24000021f000 */
[----:B0-----:R-:W-:-:S04]  /*0700*/  IMAD.MOV R14, RZ, RZ, -R15 ;  /* 0x000000ffff0e7224 */ /* 0x001fc800078e0a0f */
[----:B------:R-:W-:Y:S02]  /*0710*/  IMAD R19, R14, R17, RZ ;  /* 0x000000110e137224 */ /* 0x000fe400078e02ff */
[----:B------:R-:W-:-:S04]  /*0720*/  IMAD.MOV.U32 R14, RZ, RZ, RZ ;  /* 0x000000ffff0e7224 */ /* 0x000fc800078e00ff */
[----:B------:R-:W-:-:S04]  /*0730*/  IMAD.HI.U32 R19, R15, R19, R14 ;  /* 0x000000130f137227 */ /* 0x000fc800078e000e */
[----:B------:R-:W-:-:S04]  /*0740*/  IMAD.MOV.U32 R14, RZ, RZ, R20 ;  /* 0x000000ffff0e7224 */ /* 0x000fc800078e0014 */
[----:B------:R-:W-:-:S04]  /*0750*/  IMAD.HI.U32 R13, R19, R14, RZ ;  /* 0x0000000e130d7227 */ /* 0x000fc800078e00ff */
[----:B------:R-:W-:-:S04]  /*0760*/  IMAD.MOV R15, RZ, RZ, -R13 ;  /* 0x000000ffff0f7224 */ /* 0x000fc800078e0a0d */
[----:B------:R-:W-:-:S05]  /*0770*/  IMAD R14, R17, R15, R14 ;  /* 0x0000000f110e7224 */ /* 0x000fca00078e020e */
[----:B------:R-:W-:-:S13]  /*0780*/  ISETP.GT.U32.AND P3, PT, R17, R14, PT ;  /* 0x0000000e1100720c */ /* 0x000fda0003f64070 */
[----:B------:R-:W-:Y:S01]  /*0790*/  @!P3 IMAD.IADD R14, R14, 0x1, -R17 ;  /* 0x000000010e0eb824 */ /* 0x000fe200078e0a11 */
[----:B------:R-:W-:Y:S02]  /*07a0*/  @!P3 IADD3 R13, PT, PT, R13, 0x1, RZ ;  /* 0x000000010d0db810 */ /* 0x000fe40007ffe0ff */
[----:B------:R-:W-:Y:S02]  /*07b0*/  ISETP.NE.AND P3, PT, R7, RZ, PT ;  /* 0x000000ff0700720c */ /* 0x000fe40003f65270 */
[----:B------:R-:W-:Y:S01]  /*07c0*/  ISETP.GE.U32.AND P2, PT, R14, R17, PT ;  /* 0x000000110e00720c */ /* 0x000fe20003f46070 */
[----:B------:R-:W-:-:S12]  /*07d0*/  IMAD.MOV.U32 R14, RZ, RZ, RZ ;  /* 0x000000ffff0e7224 */ /* 0x000fd800078e00ff */
[----:B------:R-:W-:-:S04]  /*07e0*/  @P2 VIADD R13, R13, 0x1 ;  /* 0x000000010d0d2836 */ /* 0x000fc80000000000 */
[----:B------:R-:W-:Y:S01]  /*07f0*/  @!P1 IMAD.MOV R13, RZ, RZ, -R13 ;  /* 0x000000ffff0d9224 */ /* 0x000fe200078e0a0d */
[----:B------:R-:W-:-:S04]  /*0800*/  @!P3 LOP3.LUT R13, RZ, R7, RZ, 0x33, !PT ;  /* 0x00000007ff0db212 */ /* 0x000fc800078e33ff */
[----:B------:R-:W-:Y:S02]  /*0810*/  ISETP.NE.AND P1, PT, R13, R12, PT ;  /* 0x0000000c0d00720c */ /* 0x000fe40003f25270 */
[----:B------:R-:W-:Y:S11]  /*0820*/  LDS R13, [R10] ;  /* 0x000000000a0d7984 */ /* 0x000ff60000000800 */
[----:B------:R-:W-:-:S05]  /*0830*/  @!P1 IMAD R15, R11, 0x4, R10 ;  /* 0x000000040b0f9824 */ /* 0x000fca00078e020a */
[----:B------:R-:W0:Y:S02]  /*0840*/  @!P1 LDS R14, [R15] ;  /* 0x000000000f0e9984 */ /* 0x000e240000000800 */
[----:B0-----:R-:W-:-:S04]  /*0850*/  FSETP.GT.AND P1, PT, R14, R13, PT ;  /* 0x0000000d0e00720b */ /* 0x001fc80003f24000 */
[----:B------:R-:W-:-:S05]  /*0860*/  FSEL R13, R14, R13, P1 ;  /* 0x0000000d0e0d7208 */ /* 0x000fca0000800000 */
[----:B------:R1:W-:Y:S04]  /*0870*/  STS [R10], R13 ;  /* 0x0000000d0a007388 */ /* 0x0003e80000000800 */
.L_x_18:
[----:B------:R-:W-:Y:S05]  /*0880*/  BSYNC.RECONVERGENT B0 ;  /* 0x0000000000007941 */ /* 0x000fea0003800200 */
.L_x_17:
[----:B------:R-:W-:Y:S01]  /*0890*/  BAR.SYNC.DEFER_BLOCKING 0x0 ;  /* 0x0000000000007b1d */ /* 0x000fe20000010000 */
[----:B------:R-:W-:Y:S02]  /*08a0*/  ISETP.GT.U32.AND P1, PT, R11, 0x1, PT ;  /* 0x000000010b00780c */ /* 0x000fe40003f24070 */
[----:B------:R-:W-:-:S11]  /*08b0*/  SHF.R.U32.HI R11, RZ, 0x1, R11 ;  /* 0x00000001ff0b7819 */ /* 0x000fd6000001160b */
[----:B------:R-:W-:Y:S05]  /*08c0*/  @P1 BRA `(.L_x_19) ;  /* 0xfffffffc005c1947 */ /* 0x000fea000383ffff */
.L_x_16:
[----:B------:R2:W3:Y:S01]  /*08d0*/  LDS R11, [R8] ;  /* 0x00000000080b7984 */ /* 0x0004e20000000800 */
[----:B------:R-:W-:Y:S01]  /*08e0*/  BSSY.RECONVERGENT B0, `(.L_x_20) ;  /* 0x0000010000007945 */ /* 0x000fe20003800200 */
[----:B0-----:R-:W-:-:S03]  /*08f0*/  LEA R7, R9, UR5, 0x2 ;  /* 0x0000000509077c11 */ /* 0x001fc6000f8e10ff */
[----:B------:R-:W-:Y:S05]  /*0900*/  @!P0 BRA `(.L_x_21) ;  /* 0x0000000000348947 */ /* 0x000fea0003800000 */
[----:B------:R-:W3:Y:S01]  /*0910*/  LDS R14, [R7] ;  /* 0x00000000070e7984 */ /* 0x000ee20000000800 */
[----:B------:R-:W-:Y:S01]  /*0920*/  ISETP.NE.AND P2, PT, R6, RZ, PT ;  /* 0x000000ff0600720c */ /* 0x000fe20003f45270 */
[----:B---3--:R-:W-:-:S04]  /*0930*/  FADD R14, R11, -R14 ;  /* 0x8000000e0b0e7221 */ /* 0x008fc80000000000 */
[----:B------:R-:W-:-:S08]  /*0940*/  FMUL R9, R14, 1.4426950216293334961 ;  /* 0x3fb8aa3b0e097820 */ /* 0x000fd00000400000 */
[----:B------:R-:W0:Y:S01]  /*0950*/  @!P2 LDC.64 R14, c[0x0][0x388] ;  /* 0x0000e200ff0eab82 */ /* 0x000e220000000a00 */
[----:B------:R-:W-:-:S13]  /*0960*/  FSETP.GEU.AND P1, PT, R9, -126, PT ;  /* 0xc2fc00000900780b */ /* 0x000fda0003f2e000 */
[----:B------:R-:W-:-:S04]  /*0970*/  @!P1 FMUL R9, R9, 0.5 ;  /* 0x3f00000009099820 */ /* 0x000fc80000400000 */
[----:B------:R-:W3:Y:S01]  /*0980*/  MUFU.EX2 R11, R9 ;  /* 0x00000009000b7308 */ /* 0x000ee20000000800 */
[----:B0-----:R-:W-:-:S04]  /*0990*/  @!P2 IMAD.WIDE R14, R2, 0x4, R14 ;  /* 0x00000004020ea825 */ /* 0x001fc800078e020e */
[----:B---3--:R-:W-:-:S05]  /*09a0*/  @!P1 FMUL R11, R11, R11 ;  /* 0x0000000b0b0b9220 */ /* 0x008fca0000400000 */
[----:B------:R-:W-:Y:S04]  /*09b0*/  STS [R8], R11 ;  /* 0x0000000b08007388 */ /* 0x000fe80000000800 */
[----:B-1----:R-:W0:Y:S04]  /*09c0*/  @!P2 LDS R13, [R7] ;  /* 0x00000000070da984 */ /* 0x002e280000000800 */
[----:B0-----:R0:W-:Y:S02]  /*09d0*/  @!P2 STG.E desc[UR8][R14.64], R13 ;  /* 0x0000000d0e00a986 */ /* 0x0011e4000c101908 */
.L_x_21:
[----:B------:R-:W-:Y:S05]  /*09e0*/  BSYNC.RECONVERGENT B0 ;  /* 0x0000000000007941 */ /* 0x000fea0003800200 */
.L_x_20:
[----:B------:R-:W4:Y:S01]  /*09f0*/  LDCU UR4, c[0x0][0x3a0] ;  /* 0x00007400ff0477ac */ /* 0x000f220008000800 */
[----:B---3--:R3:W-:Y:S01]  /*0a00*/  STS [R10], R11 ;  /* 0x0000000b0a007388 */ /* 0x0087e20000000800 */
[----:B------:R-:W0:Y:S01]  /*0a10*/  LDC R9, c[0x0][0x39c] ;  /* 0x0000e700ff097b82 */ /* 0x000e220000000800 */
[----:B----4-:R-:W-:-:S07]  /*0a20*/  UISETP.GE.AND UP0, UPT, UR4, 0x2, UPT ;  /* 0x000000020400788c */ /* 0x010fce000bf06270 */
[----:B------:R-:W-:Y:S06]  /*0a30*/  BAR.SYNC.DEFER_BLOCKING 0x0 ;  /* 0x0000000000007b1d */ /* 0x000fec0000010000 */
[----:B---3--:R-:W-:Y:S05]  /*0a40*/  BRA.U !UP0, `(.L_x_22) ;  /* 0x0000000108a07547 */ /* 0x008fea000b800000 */
.L_x_25:
[----:B------:R-:W-:Y:S01]  /*0a50*/  ISETP.GE.AND P1, PT, R6, R3, PT ;  /* 0x000000030600720c */ /* 0x000fe20003f26270 */
[----:B------:R-:W-:-:S12]  /*0a60*/  BSSY.RECONVERGENT B0, `(.L_x_23) ;  /* 0x0000022000007945 */ /* 0x000fd80003800200 */
[----:B---3--:R-:W-:Y:S05]  /*0a70*/  @P1 BRA `(.L_x_24) ;  /* 0x0000000000801947 */ /* 0x008fea0003800000 */
[----:B0-----:R-:W-:Y:S01]  /*0a80*/  IABS R18, R9 ;  /* 0x0000000900127213 */ /* 0x001fe20000000000 */
[----:B------:R-:W-:Y:S01]  /*0a90*/  IMAD.MOV.U32 R14, RZ, RZ, RZ ;  /* 0x000000ffff0e7224 */ /* 0x000fe200078e00ff */
[----:B------:R-:W-:Y:S02]  /*0aa0*/  IADD3 R16, PT, PT, R0, R3, RZ ;  /* 0x0000000300107210 */ /* 0x000fe40007ffe0ff */
[----:B------:R-:W0:Y:S02]  /*0ab0*/  I2F.RP R11, R18 ;  /* 0x00000012000b7306 */ /* 0x000e240000209400 */
[----:B------:R-:W-:Y:S02]  /*0ac0*/  IABS R17, R16 ;  /* 0x0000001000117213 */ /* 0x000fe40000000000 */
[----:B------:R-:W-:-:S04]  /*0ad0*/  LOP3.LUT R16, R16, R9, RZ, 0x3c, !PT ;  /* 0x0000000910107212 */ /* 0x000fc800078e3cff */
[----:B------:R-:W-:Y:S01]  /*0ae0*/  ISETP.GE.AND P1, PT, R16, RZ, PT ;  /* 0x000000ff1000720c */ /* 0x000fe20003f26270 */
[----:B0-----:R-:W0:Y:S02]  /*0af0*/  MUFU.RCP R11, R11 ;  /* 0x0000000b000b7308 */ /* 0x001e240000001000 */
[----:B0-----:R-:W-:-:S06]  /*0b00*/  VIADD R15, R11, 0xffffffe ;  /* 0x0ffffffe0b0f7836 */ /* 0x001fcc0000000000 */
[----:B------:R-:W1:Y:S02]  /*0b10*/  F2I.FTZ.U32.TRUNC.NTZ R15, R15 ;  /* 0x0000000f000f7305 */ /* 0x000e64000021f000 */
[----:B-1----:R-:W-:-:S04]  /*0b20*/  IMAD.MOV R13, RZ, RZ, -R15 ;  /* 0x000000ffff0d7224 */ /* 0x002fc800078e0a0f */
[----:B------:R-:W-:-:S04]  /*0b30*/  IMAD R13, R13, R18, RZ ;  /* 0x000000120d0d7224 */ /* 0x000fc800078e02ff */
[----:B------:R-:W-:-:S04]  /*0b40*/  IMAD.HI.U32 R14, R15, R13, R14 ;  /* 0x0000000d0f0e7227 */ /* 0x000fc800078e000e */
[----:B------:R-:W-:-:S04]  /*0b50*/  IMAD.MOV.U32 R13, RZ, RZ, R17 ;  /* 0x000000ffff0d7224 */ /* 0x000fc800078e0011 */
[----:B------:R-:W-:-:S04]  /*0b60*/  IMAD.HI.U32 R11, R14, R13, RZ ;  /* 0x0000000d0e0b7227 */ /* 0x000fc800078e00ff */
[----:B------:R-:W-:-:S04]  /*0b70*/  IMAD.MOV R14, RZ, RZ, -R11 ;  /* 0x000000ffff0e7224 */ /* 0x000fc800078e0a0b */
[C---:B------:R-:W-:Y:S02]  /*0b80*/  IMAD R13, R18.reuse, R14, R13 ;  /* 0x0000000e120d7224 */ /* 0x040fe400078e020d */
[----:B------:R-:W-:Y:S03]  /*0b90*/  LDS R14, [R10] ;  /* 0x000000000a0e7984 */ /* 0x000fe60000000800 */
[----:B------:R-:W-:-:S13]  /*0ba0*/  ISETP.GT.U32.AND P3, PT, R18, R13, PT ;  /* 0x0000000d1200720c */ /* 0x000fda0003f64070 */
[----:B------:R-:W-:Y:S02]  /*0bb0*/  @!P3 IMAD.IADD R13, R13, 0x1, -R18 ;  /* 0x000000010d0db824 */ /* 0x000fe400078e0a12 */
[----:B------:R-:W-:Y:S01]  /*0bc0*/  @!P3 VIADD R11, R11, 0x1 ;  /* 0x000000010b0bb836 */ /* 0x000fe20000000000 */
[----:B------:R-:W-:Y:S02]  /*0bd0*/  ISETP.NE.AND P3, PT, R9, RZ, PT ;  /* 0x000000ff0900720c */ /* 0x000fe40003f65270 */
[----:B------:R-:W-:-:S13]  /*0be0*/  ISETP.GE.U32.AND P2, PT, R13, R18, PT ;  /* 0x000000120d00720c */ /* 0x000fda0003f46070 */
[----:B------:R-:W-:-:S05]  /*0bf0*/  @P2 IADD3 R11, PT, PT, R11, 0x1, RZ ;  /* 0x000000010b0b2810 */ /* 0x000fca0007ffe0ff */
[----:B------:R-:W-:Y:S01]  /*0c00*/  @!P1 IMAD.MOV R11, RZ, RZ, -R11 ;  /* 0x000000ffff0b9224 */ /* 0x000fe200078e0a0b */
[----:B------:R-:W-:-:S04]  /*0c10*/  @!P3 LOP3.LUT R11, RZ, R9, RZ, 0x33, !PT ;  /* 0x00000009ff0bb212 */ /* 0x000fc800078e33ff */
[----:B------:R-:W-:Y:S01]  /*0c20*/  ISETP.NE.AND P1, PT, R11, R12, PT ;  /* 0x0000000c0b00720c */ /* 0x000fe20003f25270 */
[----:B------:R-:W-:-:S12]  /*0c30*/  IMAD.MOV.U32 R11, RZ, RZ, RZ ;  /* 0x000000ffff0b7224 */ /* 0x000fd800078e00ff */
[----:B------:R-:W-:-:S05]  /*0c40*/  @!P1 IMAD R13, R3, 0x4, R10 ;  /* 0x00000004030d9824 */ /* 0x000fca00078e020a */
[----:B------:R-:W0:Y:S02]  /*0c50*/  @!P1 LDS R11, [R13] ;  /* 0x000000000d0b9984 */ /* 0x000e240000000800 */
[----:B0-----:R-:W-:-:S05]  /*0c60*/  FADD R11, R14, R11 ;  /* 0x0000000b0e0b7221 */ /* 0x001fca0000000000 */
[----:B------:R3:W-:Y:S02]  /*0c70*/  STS [R10], R11 ;  /* 0x0000000b0a007388 */ /* 0x0007e40000000800 */
.L_x_24:
[----:B------:R-:W-:Y:S05]  /*0c80*/  BSYNC.RECONVERGENT B0 ;  /* 0x0000000000007941 */ /* 0x000fea0003800200 */
.L_x_23:
[----:B------:R-:W-:Y:S01]  /*0c90*/  BAR.SYNC.DEFER_BLOCKING 0x0 ;  /* 0x0000000000007b1d */ /* 0x000fe20000010000 */
[----:B------:R-:W-:Y:S02]  /*0ca0*/  ISETP.GT.U32.AND P1, PT, R3, 0x1, PT ;  /* 0x000000010300780c */ /* 0x000fe40003f24070 */
[----:B------:R-:W-:-:S11]  /*0cb0*/  SHF.R.U32.HI R3, RZ, 0x1, R3 ;  /* 0x00000001ff037819 */ /* 0x000fd60000011603 */
[----:B------:R-:W-:Y:S05]  /*0cc0*/  @P1 BRA `(.L_x_25) ;  /* 0xfffffffc00601947 */ /* 0x000fea000383ffff */
.L_x_22:
[----:B------:R-:W-:Y:S05]  /*0cd0*/  @!P0 EXIT ;  /* 0x000000000000894d */ /* 0x000fea0003800000 */
[----:B------:R-:W1:Y:S01]  /*0ce0*/  LDS R3, [R7] ;  /* 0x0000000007037984 */ /* 0x000e620000000800 */
[----:B------:R-:W-:Y:S03]  /*0cf0*/  BSSY.RECONVERGENT B0, `(.L_x_26) ;  /* 0x000000d000007945 */ /* 0x000fe60003800200 */
[----:B------:R-:W4:Y:S01]  /*0d00*/  LDS R0, [R8] ;  /* 0x0000000008007984 */ /* 0x000f220000000800 */
[----:B-1-3--:R-:W0:Y:S08]  /*0d10*/  MUFU.RCP R10, R3 ;  /* 0x00000003000a7308 */ /* 0x00ae300000001000 */
[----:B----4-:R-:W1:Y:S01]  /*0d20*/  FCHK P0, R0, R3 ;  /* 0x0000000300007302 */ /* 0x010e620000000000 */
[----:B0-----:R-:W-:-:S04]  /*0d30*/  FFMA R9, -R3, R10, 1 ;  /* 0x3f80000003097423 */ /* 0x001fc8000000010a */
[----:B------:R-:W-:-:S04]  /*0d40*/  FFMA R9, R10, R9, R10 ;  /* 0x000000090a097223 */ /* 0x000fc8000000000a */
[----:B------:R-:W-:-:S04]  /*0d50*/  FFMA R10, R0, R9, RZ ;  /* 0x00000009000a7223 */ /* 0x000fc800000000ff */
[----:B------:R-:W-:-:S04]  /*0d60*/  FFMA R11, -R3, R10, R0 ;  /* 0x0000000a030b7223 */ /* 0x000fc80000000100 */
[----:B------:R-:W-:Y:S01]  /*0d70*/  FFMA R9, R9, R11, R10 ;  /* 0x0000000b09097223 */ /* 0x000fe2000000000a */
[----:B-1----:R-:W-:Y:S06]  /*0d80*/  @!P0 BRA `(.L_x_27) ;  /* 0x00000000000c8947 */ /* 0x002fec0003800000 */
[----:B--2---:R-:W-:-:S07]  /*0d90*/  MOV R8, 0xdb0 ;  /* 0x00000db000087802 */ /* 0x004fce0000000f00 */
[----:B------:R-:W-:Y:S05]  /*0da0*/  CALL.REL.NOINC `($__internal_1_$__cuda_sm3x_div_rn_noftz_f32_slowpath) ;  /* 0x0000000000247944 */ /* 0x000fea0003c00000 */
[----:B------:R-:W-:-:S07]  /*0db0*/  IMAD.MOV.U32 R9, RZ, RZ, R0 ;  /* 0x000000ffff097224 */ /* 0x000fce00078e0000 */
.L_x_27:
[----:B------:R-:W-:Y:S05]  /*0dc0*/  BSYNC.RECONVERGENT B0 ;  /* 0x0000000000007941 */ /* 0x000fea0003800200 */
.L_x_26:
[----:B------:R-:W-:Y:S01]  /*0dd0*/  ISETP.NE.AND P0, PT, R6, RZ, PT ;  /* 0x000000ff0600720c */ /* 0x000fe20003f05270 */
[----:B------:R0:W-:-:S12]  /*0de0*/  STG.E desc[UR8][R4.64], R9 ;  /* 0x0000000904007986 */ /* 0x0001d8000c101908 */
[----:B0-----:R-:W-:Y:S05]  /*0df0*/  @P0 EXIT ;  /* 0x000000000000094d */ /* 0x001fea0003800000 */
[----:B------:R-:W0:Y:S02]  /*0e00*/  LDC.64 R4, c[0x0][0x390] ;  /* 0x0000e400ff047b82 */ /* 0x000e240000000a00 */
[----:B0-----:R-:W-:-:S05]  /*0e10*/  IMAD.WIDE R4, R2, 0x4, R4 ;  /* 0x0000000402047825 */ /* 0x001fca00078e0204 */
[----:B------:R-:W-:Y:S01]  /*0e20*/  STG.E desc[UR8][R4.64], R3 ;  /* 0x0000000304007986 */ /* 0x000fe2000c101908 */
[----:B------:R-:W-:Y:S05]  /*0e30*/  EXIT ;  /* 0x000000000000794d */ /* 0x000fea0003800000 */
        .weak           $__internal_1_$__cuda_sm3x_div_rn_noftz_f32_slowpath
        .type           $__internal_1_$__cuda_sm3x_div_rn_noftz_f32_slowpath,@function
        .size           $__internal_1_$__cuda_sm3x_div_rn_noftz_f32_slowpath,(.L_x_72 - $__internal_1_$__cuda_sm3x_div_rn_noftz_f32_slowpath)
$__internal_1_$__cuda_sm3x_div_rn_noftz_f32_slowpath:
[--C-:B------:R-:W-:Y:S01]  /*0e40*/  SHF.R.U32.HI R9, RZ, 0x17, R3.reuse ;  /* 0x00000017ff097819 */ /* 0x100fe20000011603 */
[----:B------:R-:W-:Y:S01]  /*0e50*/  BSSY.RECONVERGENT B1, `(.L_x_28) ;  /* 0x0000064000017945 */ /* 0x000fe20003800200 */
[--C-:B------:R-:W-:Y:S01]  /*0e60*/  SHF.R.U32.HI R7, RZ, 0x17, R0.reuse ;  /* 0x00000017ff077819 */ /* 0x100fe20000011600 */
[----:B------:R-:W-:Y:S01]  /*0e70*/  IMAD.MOV.U32 R11, RZ, RZ, R0 ;  /* 0x000000ffff0b7224 */ /* 0x000fe200078e0000 */
[----:B------:R-:W-:Y:S01]  /*0e80*/  LOP3.LUT R9, R9, 0xff, RZ, 0xc0, !PT ;  /* 0x000000ff09097812 */ /* 0x000fe200078ec0ff */
[----:B------:R-:W-:Y:S01]  /*0e90*/  IMAD.MOV.U32 R12, RZ, RZ, R3 ;  /* 0x000000ffff0c7224 */ /* 0x000fe200078e0003 */
[----:B------:R-:W-:-:S03]  /*0ea0*/  LOP3.LUT R10, R7, 0xff, RZ, 0xc0, !PT ;  /* 0x000000ff070a7812 */ /* 0x000fc600078ec0ff */
[----:B------:R-:W-:Y:S01]  /*0eb0*/  VIADD R14, R9, 0xffffffff ;  /* 0xffffffff090e7836 */ /* 0x000fe20000000000 */
[----:B------:R-:W-:-:S04]  /*0ec0*/  IADD3 R13, PT, PT, R10, -0x1, RZ ;  /* 0xffffffff0a0d7810 */ /* 0x000fc80007ffe0ff */
        /* <DEDUP_REMOVED lines=22> */
[----:B------:R-:W-:Y:S02]  /*1030*/  @P0 IMAD.MOV.U32 R7, RZ, RZ, RZ ;  /* 0x000000ffff070224 */ /* 0x000fe400078e00ff */
[----:B------:R-:W-:Y:S01]  /*1040*/  @!P0 FFMA R11, R0, 1.84467440737095516160e+19, RZ ;  /* 0x5f800000000b8823 */ /* 0x000fe200000000ff */
[----:B------:R-:W-:Y:S02]  /*1050*/  @!P0 IMAD.MOV.U32 R7, RZ, RZ, -0x40 ;  /* 0xffffffc0ff078424 */ /* 0x000fe400078e00ff */
[----:B------:R-:W-:-:S03]  /*1060*/  @!P1 FFMA R12, R3, 1.84467440737095516160e+19, RZ ;  /* 0x5f800000030c9823 */ /* 0x000fc600000000ff */
[----:B------:R-:W-:-:S07]  /*1070*/  @!P1 IADD3 R7, PT, PT, R7, 0x40, RZ ;  /* 0x0000004007079810 */ /* 0x000fce0007ffe0ff */
.L_x_29:
[----:B------:R-:W-:Y:S01]  /*1080*/  LEA R13, R9, 0xc0800000, 0x17 ;  /* 0xc0800000090d7811 */ /* 0x000fe200078eb8ff */
[----:B------:R-:W-:Y:S01]  /*1090*/  VIADD R10, R10, 0xffffff81 ;  /* 0xffffff810a0a7836 */ /* 0x000fe20000000000 */
[----:B------:R-:W-:Y:S03]  /*10a0*/  BSSY.RECONVERGENT B2, `(.L_x_34) ;  /* 0x0000035000027945 */ /* 0x000fe60003800200 */
[----:B------:R-:W-:Y:S02]  /*10b0*/  IMAD.IADD R13, R12, 0x1, -R13 ;  /* 0x000000010c0d7824 */ /* 0x000fe400078e0a0d */
[C---:B------:R-:W-:Y:S01]  /*10c0*/  IMAD R0, R10.reuse, -0x800000, R11 ;  /* 0xff8000000a007824 */ /* 0x040fe200078e020b */
[----:B------:R-:W-:Y:S01]  /*10d0*/  IADD3 R10, PT, PT, R10, 0x7f, -R9 ;  /* 0x0000007f0a0a7810 */ /* 0x000fe20007ffe809 */
[----:B------:R-:W0:Y:S01]  /*10e0*/  MUFU.RCP R12, R13 ;  /* 0x0000000d000c7308 */ /* 0x000e220000001000 */
[----:B------:R-:W-:-:S03]  /*10f0*/  FADD.FTZ R15, -R13, -RZ ;  /* 0x800000ff0d0f7221 */ /* 0x000fc60000010100 */
[----:B------:R-:W-:Y:S02]  /*1100*/  IMAD.IADD R10, R10, 0x1, R7 ;  /* 0x000000010a0a7824 */ /* 0x000fe400078e0207 */
[----:B0-----:R-:W-:-:S04]  /*1110*/  FFMA R17, R12, R15, 1 ;  /* 0x3f8000000c117423 */ /* 0x001fc8000000000f */
[----:B------:R-:W-:-:S04]  /*1120*/  FFMA R14, R12, R17, R12 ;  /* 0x000000110c0e7223 */ /* 0x000fc8000000000c */
[----:B------:R-:W-:-:S04]  /*1130*/  FFMA R11, R0, R14, RZ ;  /* 0x0000000e000b7223 */ /* 0x000fc800000000ff */
[----:B------:R-:W-:-:S04]  /*1140*/  FFMA R12, R15, R11, R0 ;  /* 0x0000000b0f0c7223 */ /* 0x000fc80000000000 */
[----:B------:R-:W-:-:S04]  /*1150*/  FFMA R11, R14, R12, R11 ;  /* 0x0000000c0e0b7223 */ /* 0x000fc8000000000b */
[----:B------:R-:W-:-:S04]  /*1160*/  FFMA R12, R15, R11, R0 ;  /* 0x0000000b0f0c7223 */ /* 0x000fc80000000000 */
        /* <DEDUP_REMOVED lines=14> */
[CCC-:B------:R-:W-:Y:S01]  /*1250*/  FFMA.RZ R7, R14.reuse, R12.reuse, R11.reuse ;  /* 0x0000000c0e077223 */ /* 0x1c0fe2000000c00b */
[CCC-:B------:R-:W-:Y:S01]  /*1260*/  FFMA.RM R10, R14.reuse, R12.reuse, R11.reuse ;  /* 0x0000000c0e0a7223 */ /* 0x1c0fe2000000400b */
[C---:B------:R-:W-:Y:S02]  /*1270*/  ISETP.NE.AND P2, PT, R13.reuse, RZ, PT ;  /* 0x000000ff0d00720c */ /* 0x040fe40003f45270 */
[----:B------:R-:W-:Y:S02]  /*1280*/  ISETP.NE.AND P1, PT, R13, RZ, PT ;  /* 0x000000ff0d00720c */ /* 0x000fe40003f25270 */
[----:B------:R-:W-:Y:S01]  /*1290*/  LOP3.LUT R9, R7, 0x7fffff, RZ, 0xc0, !PT ;  /* 0x007fffff07097812 */ /* 0x000fe200078ec0ff */
[----:B------:R-:W-:Y:S01]  /*12a0*/  FFMA.RP R7, R14, R12, R11 ;  /* 0x0000000c0e077223 */ /* 0x000fe2000000800b */
[----:B------:R-:W-:Y:S01]  /*12b0*/  IADD3 R12, PT, PT, R13, 0x20, RZ ;  /* 0x000000200d0c7810 */ /* 0x000fe20007ffe0ff */
[----:B------:R-:W-:Y:S01]  /*12c0*/  IMAD.MOV R11, RZ, RZ, -R13 ;  /* 0x000000ffff0b7224 */ /* 0x000fe200078e0a0d */
[----:B------:R-:W-:-:S02]  /*12d0*/  LOP3.LUT R9, R9, 0x800000, RZ, 0xfc, !PT ;  /* 0x0080000009097812 */ /* 0x000fc400078efcff */
[----:B------:R-:W-:Y:S02]  /*12e0*/  FSETP.NEU.FTZ.AND P0, PT, R7, R10, PT ;  /* 0x0000000a0700720b */ /* 0x000fe40003f1d000 */
[----:B------:R-:W-:Y:S02]  /*12f0*/  SHF.L.U32 R12, R9, R12, RZ ;  /* 0x0000000c090c7219 */ /* 0x000fe400000006ff */
[----:B------:R-:W-:Y:S02]  /*1300*/  SEL R10, R11, RZ, P2 ;  /* 0x000000ff0b0a7207 */ /* 0x000fe40001000000 */
[----:B------:R-:W-:Y:S02]  /*1310*/  ISETP.NE.AND P1, PT, R12, RZ, P1 ;  /* 0x000000ff0c00720c */ /* 0x000fe40000f25270 */
[----:B------:R-:W-:Y:S02]  /*1320*/  SHF.R.U32.HI R10, RZ, R10, R9 ;  /* 0x0000000aff0a7219 */ /* 0x000fe40000011609 */
[----:B------:R-:W-:-:S02]  /*1330*/  PLOP3.LUT P0, PT, P0, P1, PT, 0xf8, 0x8f ;  /* 0x00000000008f781c */ /* 0x000fc40000703f70 */
[----:B------:R-:W-:Y:S02]  /*1340*/  SHF.R.U32.HI R12, RZ, 0x1, R10 ;  /* 0x00000001ff0c7819 */ /* 0x000fe4000001160a */
[----:B------:R-:W-:-:S04]  /*1350*/  SEL R7, RZ, 0x1, !P0 ;  /* 0x00000001ff077807 */ /* 0x000fc80004000000 */
[----:B------:R-:W-:-:S04]  /*1360*/  LOP3.LUT R7, R7, 0x1, R12, 0xf8, !PT ;  /* 0x0000000107077812 */ /* 0x000fc800078ef80c */
[----:B------:R-:W-:-:S05]  /*1370*/  LOP3.LUT R7, R7, R10, RZ, 0xc0, !PT ;  /* 0x0000000a07077212 */ /* 0x000fca00078ec0ff */
[----:B------:R-:W-:-:S05]  /*1380*/  IMAD.IADD R7, R12, 0x1, R7 ;  /* 0x000000010c077824 */ /* 0x000fca00078e0207 */
[----:B------:R-:W-:Y:S01]  /*1390*/  LOP3.LUT R0, R7, R0, RZ, 0xfc, !PT ;  /* 0x0000000007007212 */ /* 0x000fe200078efcff */
[----:B------:R-:W-:Y:S06]  /*13a0*/  BRA `(.L_x_37) ;  /* 0x0000000000107947 */ /* 0x000fec0003800000 */
.L_x_36:
[----:B------:R-:W-:-:S04]  /*13b0*/  LOP3.LUT R0, R0, 0x80000000, RZ, 0xc0, !PT ;  /* 0x8000000000007812 */ /* 0x000fc800078ec0ff */
[----:B------:R-:W-:Y:S01]  /*13c0*/  LOP3.LUT R0, R0, 0x7f800000, RZ, 0xfc, !PT ;  /* 0x7f80000000007812 */ /* 0x000fe200078efcff */
[----:B------:R-:W-:Y:S06]  /*13d0*/  BRA `(.L_x_37) ;  /* 0x0000000000047947 */ /* 0x000fec0003800000 */
.L_x_35:
[----:B------:R-:W-:-:S07]  /*13e0*/  IMAD R0, R10, 0x800000, R0 ;  /* 0x008000000a007824 */ /* 0x000fce00078e0200 */
.L_x_37:
[----:B------:R-:W-:Y:S05]  /*13f0*/  BSYNC.RECONVERGENT B2 ;  /* 0x0000000000027941 */ /* 0x000fea0003800200 */
.L_x_34:
[----:B------:R-:W-:Y:S05]  /*1400*/  BRA `(.L_x_38) ;  /* 0x0000000000207947 */ /* 0x000fea0003800000 */
.L_x_33:
[----:B------:R-:W-:-:S04]  /*1410*/  LOP3.LUT R0, R12, 0x80000000, R11, 0x48, !PT ;  /* 0x800000000c007812 */ /* 0x000fc800078e480b */
[----:B------:R-:W-:Y:S01]  /*1420*/  LOP3.LUT R0, R0, 0x7f800000, RZ, 0xfc, !PT ;  /* 0x7f80000000007812 */ /* 0x000fe200078efcff */
[----:B------:R-:W-:Y:S06]  /*1430*/  BRA `(.L_x_38) ;  /* 0x0000000000147947 */ /* 0x000fec0003800000 */
.L_x_32:
[----:B------:R-:W-:Y:S01]  /*1440*/  LOP3.LUT R0, R12, 0x80000000, R11, 0x48, !PT ;  /* 0x800000000c007812 */ /* 0x000fe200078e480b */
[----:B------:R-:W-:Y:S06]  /*1450*/  BRA `(.L_x_38) ;  /* 0x00000000000c7947 */ /* 0x000fec0003800000 */
.L_x_31:
[----:B------:R-:W0:Y:S01]  /*1460*/  MUFU.RSQ R0, -QNAN ;  /* 0xffc0000000007908 */ /* 0x000e220000001400 */
[----:B------:R-:W-:Y:S05]  /*1470*/  BRA `(.L_x_38) ;  /* 0x0000000000047947 */ /* 0x000fea0003800000 */
.L_x_30:
[----:B------:R-:W-:-:S07]  /*1480*/  FADD.FTZ R0, R0, R3 ;  /* 0x0000000300007221 */ /* 0x000fce0000010000 */
.L_x_38:
[----:B------:R-:W-:Y:S05]  /*1490*/  BSYNC.RECONVERGENT B1 ;  /* 0x0000000000017941 */ /* 0x000fea0003800200 */
.L_x_28:
[----:B------:R-:W-:-:S04]  /*14a0*/  IMAD.MOV.U32 R9, RZ, RZ, 0x0 ;  /* 0x00000000ff097424 */ /* 0x000fc800078e00ff */
[----:B0-----:R-:W-:Y:S05]  /*14b0*/  RET.REL.NODEC R8 `(_Z17Softmax_Rowwise_MPfS_S_iiii) ;  /* 0xffffffe808d07950 */ /* 0x001fea0003c3ffff */
.L_x_39:
        /* <DEDUP_REMOVED lines=12> */
.L_x_72:


//--------------------- .text._Z5Sum_VPKfPfi      --------------------------
	.section	.text._Z5Sum_VPKfPfi,"ax",@progbits
	.align	128
        .global         _Z5Sum_VPKfPfi
        .type           _Z5Sum_VPKfPfi,@function
        .size           _Z5Sum_VPKfPfi,(.L_x_77 - _Z5Sum_VPKfPfi)
        .other          _Z5Sum_VPKfPfi,@"STO_CUDA_ENTRY STV_DEFAULT"
_Z5Sum_VPKfPfi:
.text._Z5Sum_VPKfPfi:
[----:B------:R-:W-:Y:S01]  /*0000*/  LDC R1, c[0x0][0x37c] ;  /* 0x0000df00ff017b82 */ /* 0x000fe20000000800 */
[----:B------:R-:W0:Y:S01]  /*0010*/  S2R R6, SR_TID.X ;  /* 0x0000000000067919 */ /* 0x000e220000002100 */
[----:B------:R-:W0:Y:S01]  /*0020*/  LDCU UR8, c[0x0][0x360] ;  /* 0x00006c00ff0877ac */ /* 0x000e220008000800 */
[----:B------:R-:W-:Y:S01]  /*0030*/  IMAD.MOV.U32 R4, RZ, RZ, RZ ;  /* 0x000000ffff047224 */ /* 0x000fe200078e00ff */
[----:B------:R-:W0:Y:S01]  /*0040*/  S2R R7, SR_CTAID.X ;  /* 0x0000000000077919 */ /* 0x000e220000002500 */
[----:B------:R-:W1:Y:S01]  /*0050*/  LDCU UR4, c[0x0][0x390] ;  /* 0x00007200ff0477ac */ /* 0x000e620008000800 */
[----:B------:R-:W2:Y:S01]  /*0060*/  LDCU.64 UR6, c[0x0][0x358] ;  /* 0x00006b00ff0677ac */ /* 0x000ea20008000a00 */
[----:B0-----:R-:W-:-:S05]  /*0070*/  IMAD R5, R7, UR8, R6 ;  /* 0x0000000807057c24 */ /* 0x001fca000f8e0206 */
[----:B-1----:R-:W-:-:S13]  /*0080*/  ISETP.GE.AND P0, PT, R5, UR4, PT ;  /* 0x0000000405007c0c */ /* 0x002fda000bf06270 */
[----:B------:R-:W0:Y:S02]  /*0090*/  @!P0 LDC.64 R2, c[0x0][0x380] ;  /* 0x0000e000ff028b82 */ /* 0x000e240000000a00 */
[----:B0-----:R-:W-:-:S05]  /*00a0*/  @!P0 IMAD.WIDE R2, R5, 0x4, R2 ;  /* 0x0000000405028825 */ /* 0x001fca00078e0202 */
[----:B--2---:R-:W2:Y:S01]  /*00b0*/  @!P0 LDG.E R4, desc[UR6][R2.64] ;  /* 0x0000000602048981 */ /* 0x004ea2000c1e1900 */
[----:B------:R-:W0:Y:S01]  /*00c0*/  S2UR UR5, SR_CgaCtaId ;  /* 0x00000000000579c3 */ /* 0x000e220000008800 */
[----:B------:R-:W-:Y:S01]  /*00d0*/  IMAD.U32 R0, RZ, RZ, UR8 ;  /* 0x00000008ff007e24 */ /* 0x000fe2000f8e00ff */
[----:B------:R-:W-:Y:S01]  /*00e0*/  UMOV UR4, 0x400 ;  /* 0x0000040000047882 */ /* 0x000fe20000000000 */
[----:B------:R-:W-:-:S03]  /*00f0*/  ISETP.NE.AND P0, PT, R6, RZ, PT ;  /* 0x000000ff0600720c */ /* 0x000fc60003f05270 */
[----:B------:R-:W-:Y:S01]  /*0100*/  ISETP.GE.U32.AND P1, PT, R0, 0x2, PT ;  /* 0x000000020000780c */ /* 0x000fe20003f26070 */
[----:B0-----:R-:W-:-:S06]  /*0110*/  ULEA UR4, UR5, UR4, 0x18 ;  /* 0x0000000405047291 */ /* 0x001fcc000f8ec0ff */
[----:B------:R-:W-:-:S05]  /*0120*/  LEA R5, R6, UR4, 0x2 ;  /* 0x0000000406057c11 */ /* 0x000fca000f8e10ff */
[----:B--2---:R0:W-:Y:S01]  /*0130*/  STS [R5], R4 ;  /* 0x0000000405007388 */ /* 0x0041e20000000800 */
[----:B------:R-:W-:Y:S06]  /*0140*/  BAR.SYNC.DEFER_BLOCKING 0x0 ;  /* 0x0000000000007b1d */ /* 0x000fec0000010000 */
[----:B------:R-:W-:Y:S05]  /*0150*/  @!P1 BRA `(.L_x_40) ;  /* 0x00000000002c9947 */ /* 0x000fea0003800000 */
.L_x_41:
[----:B------:R-:W-:-:S04]  /*0160*/  SHF.R.U32.HI R8, RZ, 0x1, R0 ;  /* 0x00000001ff087819 */ /* 0x000fc80000011600 */
[----:B------:R-:W-:-:S13]  /*0170*/  ISETP.GE.U32.AND P1, PT, R6, R8, PT ;  /* 0x000000080600720c */ /* 0x000fda0003f26070 */
[----:B------:R-:W-:Y:S01]  /*0180*/  @!P1 LEA R2, R8, R5, 0x2 ;  /* 0x0000000508029211 */ /* 0x000fe200078e10ff */
[----:B------:R-:W-:Y:S05]  /*0190*/  @!P1 LDS R3, [R5] ;  /* 0x0000000005039984 */ /* 0x000fea0000000800 */
[----:B------:R-:W0:Y:S02]  /*01a0*/  @!P1 LDS R2, [R2] ;  /* 0x0000000002029984 */ /* 0x000e240000000800 */
[----:B0-----:R-:W-:-:S05]  /*01b0*/  @!P1 FADD R4, R2, R3 ;  /* 0x0000000302049221 */ /* 0x001fca0000000000 */
[----:B------:R1:W-:Y:S01]  /*01c0*/  @!P1 STS [R5], R4 ;  /* 0x0000000405009388 */ /* 0x0003e20000000800 */
[----:B------:R-:W-:Y:S01]  /*01d0*/  BAR.SYNC.DEFER_BLOCKING 0x0 ;  /* 0x0000000000007b1d */ /* 0x000fe20000010000 */
[----:B------:R-:W-:Y:S01]  /*01e0*/  ISETP.GT.U32.AND P1, PT, R0, 0x3, PT ;  /* 0x000000030000780c */ /* 0x000fe20003f24070 */
[----:B------:R-:W-:-:S12]  /*01f0*/  IMAD.MOV.U32 R0, RZ, RZ, R8 ;  /* 0x000000ffff007224 */ /* 0x000fd800078e0008 */
[----:B-1----:R-:W-:Y:S05]  /*0200*/  @P1 BRA `(.L_x_41) ;  /* 0xfffffffc00d41947 */ /* 0x002fea000383ffff */
.L_x_40:
[----:B------:R-:W-:Y:S05]  /*0210*/  @P0 EXIT ;  /* 0x000000000000094d */ /* 0x000fea0003800000 */
[----:B------:R-:W1:Y:S01]  /*0220*/  S2UR UR5, SR_CgaCtaId ;  /* 0x00000000000579c3 */ /* 0x000e620000008800 */
[----:B------:R-:W-:-:S07]  /*0230*/  UMOV UR4, 0x400 ;  /* 0x0000040000047882 */ /* 0x000fce0000000000 */
[----:B------:R-:W2:Y:S01]  /*0240*/  LDC.64 R2, c[0x0][0x388] ;  /* 0x0000e200ff027b82 */ /* 0x000ea20000000a00 */
[----:B-1----:R-:W-:Y:S01]  /*0250*/  ULEA UR4, UR5, UR4, 0x18 ;  /* 0x0000000405047291 */ /* 0x002fe2000f8ec0ff */
[----:B--2---:R-:W-:-:S08]  /*0260*/  IMAD.WIDE.U32 R2, R7, 0x4, R2 ;  /* 0x0000000407027825 */ /* 0x004fd000078e0002 */
[----:B0-----:R-:W0:Y:S04]  /*0270*/  LDS R5, [UR4] ;  /* 0x00000004ff057984 */ /* 0x001e280008000800 */
[----:B0-----:R-:W-:Y:S01]  /*0280*/  STG.E desc[UR6][R2.64], R5 ;  /* 0x0000000502007986 */ /* 0x001fe2000c101906 */
[----:B------:R-:W-:Y:S05]  /*0290*/  EXIT ;  /* 0x000000000000794d */ /* 0x000fea0003800000 */
.L_x_42:
        /* <DEDUP_REMOVED lines=14> */
.L_x_77:


//--------------------- .text._Z5Log_VPfi         --------------------------
	.section	.text._Z5Log_VPfi,"ax",@progbits
	.align	128
        .global         _Z5Log_VPfi
        .type           _Z5Log_VPfi,@function
        .size           _Z5Log_VPfi,(.L_x_78 - _Z5Log_VPfi)
        .other          _Z5Log_VPfi,@"STO_CUDA_ENTRY STV_DEFAULT"
_Z5Log_VPfi:
.text._Z5Log_VPfi:
[----:B------:R-:W-:Y:S01]  /*0000*/  LDC R1, c[0x0][0x37c] ;  /* 0x0000df00ff017b82 */ /* 0x000fe20000000800 */
[----:B------:R-:W0:Y:S07]  /*0010*/  S2R R5, SR_TID.X ;  /* 0x0000000000057919 */ /* 0x000e2e0000002100 */
[----:B------:R-:W0:Y:S01]  /*0020*/  S2UR UR4, SR_CTAID.X ;  /* 0x00000000000479c3 */ /* 0x000e220000002500 */
[----:B------:R-:W1:Y:S07]  /*0030*/  LDCU UR5, c[0x0][0x388] ;  /* 0x00007100ff0577ac */ /* 0x000e6e0008000800 */
[----:B------:R-:W0:Y:S02]  /*0040*/  LDC R0, c[0x0][0x360] ;  /* 0x0000d800ff007b82 */ /* 0x000e240000000800 */
[----:B0-----:R-:W-:-:S05]  /*0050*/  IMAD R5, R0, UR4, R5 ;  /* 0x0000000400057c24 */ /* 0x001fca000f8e0205 */
[----:B-1----:R-:W-:-:S13]  /*0060*/  ISETP.GE.AND P0, PT, R5, UR5, PT ;  /* 0x0000000505007c0c */ /* 0x002fda000bf06270 */
[----:B------:R-:W-:Y:S05]  /*0070*/  @P0 EXIT ;  /* 0x000000000000094d */ /* 0x000fea0003800000 */
[----:B------:R-:W0:Y:S01]  /*0080*/  LDC.64 R2, c[0x0][0x380] ;  /* 0x0000e000ff027b82 */ /* 0x000e220000000a00 */
[----:B------:R-:W1:Y:S01]  /*0090*/  LDCU.64 UR4, c[0x0][0x358] ;  /* 0x00006b00ff0477ac */ /* 0x000e620008000a00 */
[----:B0-----:R-:W-:-:S05]  /*00a0*/  IMAD.WIDE R2, R5, 0x4, R2 ;  /* 0x0000000405027825 */ /* 0x001fca00078e0202 */
[----:B-1----:R-:W2:Y:S02]  /*00b0*/  LDG.E R0, desc[UR4][R2.64] ;  /* 0x0000000402007981 */ /* 0x002ea4000c1e1900 */
[----:B--2---:R-:W-:-:S13]  /*00c0*/  FSETP.GEU.AND P0, PT, |R0|, 1.175494350822287508e-38, PT ;  /* 0x008000000000780b */ /* 0x004fda0003f0e200 */
[----:B------:R-:W-:-:S04]  /*00d0*/  @!P0 FMUL R0, R0, 16777216 ;  /* 0x4b80000000008820 */ /* 0x000fc80000400000 */
[----:B------:R-:W0:Y:S02]  /*00e0*/  MUFU.LG2 R4, R0 ;  /* 0x0000000000047308 */ /* 0x000e240000000c00 */
[----:B0-----:R-:W-:-:S04]  /*00f0*/  @!P0 FADD R4, R4, -24 ;  /* 0xc1c0000004048421 */ /* 0x001fc80000000000 */
[----:B------:R-:W-:-:S05]  /*0100*/  FMUL R5, R4, 0.69314718246459960938 ;  /* 0x3f31721804057820 */ /* 0x000fca0000400000 */
[----:B------:R-:W-:Y:S01]  /*0110*/  STG.E desc[UR4][R2.64], R5 ;  /* 0x0000000502007986 */ /* 0x000fe2000c101904 */
[----:B------:R-:W-:Y:S05]  /*0120*/  EXIT ;  /* 0x000000000000794d */ /* 0x000fea0003800000 */
.L_x_43:
        /* <DEDUP_REMOVED lines=13> */
.L_x_78:


//--------------------- .text._Z5Rel_VPfi         --------------------------
	.section	.text._Z5Rel_VPfi,"ax",@progbits
	.align	128
        .global         _Z5Rel_VPfi
        .type           _Z5Rel_VPfi,@function
        .size           _Z5Rel_VPfi,(.L_x_79 - _Z5Rel_VPfi)
        .other          _Z5Rel_VPfi,@"STO_CUDA_ENTRY STV_DEFAULT"
_Z5Rel_VPfi:
.text._Z5Rel_VPfi:
        /* <DEDUP_REMOVED lines=12> */
[----:B--2---:R-:W-:-:S04]  /*00c0*/  FADD R0, R0, |R0| ;  /* 0x4000000000007221 */ /* 0x004fc80000000000 */
[----:B------:R-:W-:-:S05]  /*00d0*/  FMUL R5, R0, 0.5 ;  /* 0x3f00000000057820 */ /* 0x000fca0000400000 */
[----:B------:R-:W-:Y:S01]  /*00e0*/  STG.E desc[UR4][R2.64], R5 ;  /* 0x0000000502007986 */ /* 0x000fe2000c101904 */
[----:B------:R-:W-:Y:S05]  /*00f0*/  EXIT ;  /* 0x000000000000794d */ /* 0x000fea0003800000 */
.L_x_44:
        /* <DEDUP_REMOVED lines=16> */
.L_x_79:


//--------------------- .text._Z6Sign_VPfi        --------------------------
	.section	.text._Z6Sign_VPfi,"ax",@progbits
	.align	128
        .global         _Z6Sign_VPfi
        .type           _Z6Sign_VPfi,@function
        .size           _Z6Sign_VPfi,(.L_x_80 - _Z6Sign_VPfi)
        .other          _Z6Sign_VPfi,@"STO_CUDA_ENTRY STV_DEFAULT"
_Z6Sign_VPfi:
.text._Z6Sign_VPfi:
        /* <DEDUP_REMOVED lines=11> */
[----:B-1----:R-:W2:Y:S01]  /*00b0*/  LDG.E R0, desc[UR4][R2.64] ;  /* 0x0000000402007981 */ /* 0x002ea2000c1e1900 */
[----:B------:R-:W-:-:S05]  /*00c0*/  HFMA2 R5, -RZ, RZ, 1.875, 0 ;  /* 0x3f800000ff057431 */ /* 0x000fca00000001ff */
[----:B--2---:R-:W-:-:S05]  /*00d0*/  LOP3.LUT R5, R5, 0x80000000, R0, 0xb8, !PT ;  /* 0x8000000005057812 */ /* 0x004fca00078eb800 */
[----:B------:R-:W-:Y:S01]  /*00e0*/  STG.E desc[UR4][R2.64], R5 ;  /* 0x0000000502007986 */ /* 0x000fe2000c101904 */
[----:B------:R-:W-:Y:S05]  /*00f0*/  EXIT ;  /* 0x000000000000794d */ /* 0x000fea0003800000 */
.L_x_45:
        /* <DEDUP_REMOVED lines=16> */
.L_x_80:


//--------------------- .text._Z6Sqrt_VPfi        --------------------------
	.section	.text._Z6Sqrt_VPfi,"ax",@progbits
	.align	128
        .global         _Z6Sqrt_VPfi
        .type           _Z6Sqrt_VPfi,@function
        .size           _Z6Sqrt_VPfi,(.L_x_73 - _Z6Sqrt_VPfi)
        .other          _Z6Sqrt_VPfi,@"STO_CUDA_ENTRY STV_DEFAULT"
_Z6Sqrt_VPfi:
.text._Z6Sqrt_VPfi:
        /* <DEDUP_REMOVED lines=12> */
[----:B------:R-:W-:Y:S01]  /*00c0*/  BSSY.RECONVERGENT B0, `(.L_x_46) ;  /* 0x000000d000007945 */ /* 0x000fe20003800200 */
[----:B--2---:R-:W-:Y:S01]  /*00d0*/  IADD3 R4, PT, PT, R0, -0xd000000, RZ ;  /* 0xf300000000047810 */ /* 0x004fe20007ffe0ff */
[----:B------:R0:W1:Y:S03]  /*00e0*/  MUFU.RSQ R5, R0 ;  /* 0x0000000000057308 */ /* 0x0000660000001400 */
[----:B------:R-:W-:-:S13]  /*00f0*/  ISETP.GT.U32.AND P0, PT, R4, 0x727fffff, PT ;  /* 0x727fffff0400780c */ /* 0x000fda0003f04070 */
[----:B0-----:R-:W-:Y:S05]  /*0100*/  @!P0 BRA `(.L_x_47) ;  /* 0x0000000000108947 */ /* 0x001fea0003800000 */
[----:B------:R-:W-:-:S07]  /*0110*/  MOV R9, 0x130 ;  /* 0x0000013000097802 */ /* 0x000fce0000000f00 */
[----:B-1----:R-:W-:Y:S05]  /*0120*/  CALL.REL.NOINC `($__internal_2_$__cuda_sm20_sqrt_rn_f32_slowpath) ;  /* 0x0000000000247944 */ /* 0x002fea0003c00000 */
[----:B------:R-:W-:Y:S01]  /*0130*/  MOV R5, R0 ;  /* 0x0000000000057202 */ /* 0x000fe20000000f00 */
[----:B------:R-:W-:Y:S06]  /*0140*/  BRA `(.L_x_48) ;  /* 0x0000000000107947 */ /* 0x000fec0003800000 */
.L_x_47:
[----:B-1----:R-:W-:Y:S01]  /*0150*/  FMUL.FTZ R7, R0, R5 ;  /* 0x0000000500077220 */ /* 0x002fe20000410000 */
[----:B------:R-:W-:-:S03]  /*0160*/  FMUL.FTZ R5, R5, 0.5 ;  /* 0x3f00000005057820 */ /* 0x000fc60000410000 */
[----:B------:R-:W-:-:S04]  /*0170*/  FFMA R0, -R7, R7, R0 ;  /* 0x0000000707007223 */ /* 0x000fc80000000100 */
[----:B------:R-:W-:-:S07]  /*0180*/  FFMA R5, R0, R5, R7 ;  /* 0x0000000500057223 */ /* 0x000fce0000000007 */
.L_x_48:
[----:B------:R-:W-:Y:S05]  /*0190*/  BSYNC.RECONVERGENT B0 ;  /* 0x0000000000007941 */ /* 0x000fea0003800200 */
.L_x_46:
[----:B------:R-:W-:Y:S01]  /*01a0*/  STG.E desc[UR4][R2.64], R5 ;  /* 0x0000000502007986 */ /* 0x000fe2000c101904 */
[----:B------:R-:W-:Y:S05]  /*01b0*/  EXIT ;  /* 0x000000000000794d */ /* 0x000fea0003800000 */
        .weak           $__internal_2_$__cuda_sm20_sqrt_rn_f32_slowpath
        .type           $__internal_2_$__cuda_sm20_sqrt_rn_f32_slowpath,@function
        .size           $__internal_2_$__cuda_sm20_sqrt_rn_f32_slowpath,(.L_x_73 - $__internal_2_$__cuda_sm20_sqrt_rn_f32_slowpath)
$__internal_2_$__cuda_sm20_sqrt_rn_f32_slowpath:
[----:B------:R-:W-:-:S13]  /*01c0*/  LOP3.LUT P0, RZ, R0, 0x7fffffff, RZ, 0xc0, !PT ;  /* 0x7fffffff00ff7812 */ /* 0x000fda000780c0ff */
[----:B------:R-:W-:Y:S01]  /*01d0*/  @!P0 MOV R4, R0 ;  /* 0x0000000000048202 */ /* 0x000fe20000000f00 */
[----:B------:R-:W-:Y:S06]  /*01e0*/  @!P0 BRA `(.L_x_49) ;  /* 0x0000000000408947 */ /* 0x000fec0003800000 */
[----:B------:R-:W-:-:S13]  /*01f0*/  FSETP.GEU.FTZ.AND P0, PT, R0, RZ, PT ;  /* 0x000000ff0000720b */ /* 0x000fda0003f1e000 */
[----:B------:R-:W-:Y:S01]  /*0200*/  @!P0 MOV R4, 0x7fffffff ;  /* 0x7fffffff00048802 */ /* 0x000fe20000000f00 */
[----:B------:R-:W-:Y:S06]  /*0210*/  @!P0 BRA `(.L_x_49) ;  /* 0x0000000000348947 */ /* 0x000fec0003800000 */
[----:B------:R-:W-:-:S13]  /*0220*/  FSETP.GTU.FTZ.AND P0, PT, |R0|, +INF , PT ;  /* 0x7f8000000000780b */ /* 0x000fda0003f1c200 */
[----:B------:R-:W-:Y:S01]  /*0230*/  @P0 FADD.FTZ R4, R0, 1 ;  /* 0x3f80000000040421 */ /* 0x000fe20000010000 */
[----:B------:R-:W-:Y:S06]  /*0240*/  @P0 BRA `(.L_x_49) ;  /* 0x0000000000280947 */ /* 0x000fec0003800000 */
[----:B------:R-:W-:-:S13]  /*0250*/  FSETP.NEU.FTZ.AND P0, PT, |R0|, +INF , PT ;  /* 0x7f8000000000780b */ /* 0x000fda0003f1d200 */
[----:B------:R-:W-:-:S04]  /*0260*/  @P0 FFMA R5, R0, 1.84467440737095516160e+19, RZ ;  /* 0x5f80000000050823 */ /* 0x000fc800000000ff */
[----:B------:R-:W0:Y:S02]  /*0270*/  @P0 MUFU.RSQ R4, R5 ;  /* 0x0000000500040308 */ /* 0x000e240000001400 */
[----:B0-----:R-:W-:Y:S01]  /*0280*/  @P0 FMUL.FTZ R6, R5, R4 ;  /* 0x0000000405060220 */ /* 0x001fe20000410000 */
[----:B------:R-:W-:Y:S01]  /*0290*/  @P0 FMUL.FTZ R8, R4, 0.5 ;  /* 0x3f00000004080820 */ /* 0x000fe20000410000 */
[----:B------:R-:W-:Y:S02]  /*02a0*/  @!P0 MOV R4, R0 ;  /* 0x0000000000048202 */ /* 0x000fe40000000f00 */
[----:B------:R-:W-:-:S04]  /*02b0*/  @P0 FADD.FTZ R7, -R6, -RZ ;  /* 0x800000ff06070221 */ /* 0x000fc80000010100 */
[----:B------:R-:W-:-:S04]  /*02c0*/  @P0 FFMA R7, R6, R7, R5 ;  /* 0x0000000706070223 */ /* 0x000fc80000000005 */
[----:B------:R-:W-:-:S04]  /*02d0*/  @P0 FFMA R7, R7, R8, R6 ;  /* 0x0000000807070223 */ /* 0x000fc80000000006 */
[----:B------:R-:W-:-:S07]  /*02e0*/  @P0 FMUL.FTZ R4, R7, 2.3283064365386962891e-10 ;  /* 0x2f80000007040820 */ /* 0x000fce0000410000 */
.L_x_49:
[----:B------:R-:W-:Y:S01]  /*02f0*/  HFMA2 R5, -RZ, RZ, 0, 0 ;  /* 0x00000000ff057431 */ /* 0x000fe200000001ff */
[----:B------:R-:W-:Y:S02]  /*0300*/  MOV R0, R4 ;  /* 0x0000000400007202 */ /* 0x000fe40000000f00 */
[----:B------:R-:W-:-:S04]  /*0310*/  MOV R4, R9 ;  /* 0x0000000900047202 */ /* 0x000fc80000000f00 */
[----:B------:R-:W-:Y:S05]  /*0320*/  RET.REL.NODEC R4 `(_Z6Sqrt_VPfi) ;  /* 0xfffffffc04347950 */ /* 0x000fea0003c3ffff */
.L_x_50:
        /* <DEDUP_REMOVED lines=13> */
.L_x_73:


//--------------------- .text._Z5Exp_VPfi         --------------------------
	.section	.text._Z5Exp_VPfi,"ax",@progbits
	.align	128
        .global         _Z5Exp_VPfi
        .type           _Z5Exp_VPfi,@function
        .size           _Z5Exp_VPfi,(.L_x_82 - _Z5Exp_VPfi)
        .other          _Z5Exp_VPfi,@"STO_CUDA_ENTRY STV_DEFAULT"
_Z5Exp_VPfi:
.text._Z5Exp_VPfi:
        /* <DEDUP_REMOVED lines=12> */
[----:B--2---:R-:W-:-:S05]  /*00c0*/  FMUL R0, R0, 1.4426950216293334961 ;  /* 0x3fb8aa3b00007820 */ /* 0x004fca0000400000 */
[----:B------:R-:W-:-:S13]  /*00d0*/  FSETP.GEU.AND P0, PT, R0, -126, PT ;  /* 0xc2fc00000000780b */ /* 0x000fda0003f0e000 */
[----:B------:R-:W-:-:S04]  /*00e0*/  @!P0 FMUL R0, R0, 0.5 ;  /* 0x3f00000000008820 */ /* 0x000fc80000400000 */
[----:B------:R-:W0:Y:S02]  /*00f0*/  MUFU.EX2 R5, R0 ;  /* 0x0000000000057308 */ /* 0x000e240000000800 */
[----:B0-----:R-:W-:-:S05]  /*0100*/  @!P0 FMUL R5, R5, R5 ;  /* 0x0000000505058220 */ /* 0x001fca0000400000 */
[----:B------:R-:W-:Y:S01]  /*0110*/  STG.E desc[UR4][R2.64], R5 ;  /* 0x0000000502007986 */ /* 0x000fe2000c101904 */
[----:B------:R-:W-:Y:S05]  /*0120*/  EXIT ;  /* 0x000000000000794d */ /* 0x000fea0003800000 */
.L_x_51:
        /* <DEDUP_REMOVED lines=13> */
.L_x_82:


//--------------------- .text._Z7Div_S_VfPfi      --------------------------
	.section	.text._Z7Div_S_VfPfi,"ax",@progbits
	.align	128
        .global         _Z7Div_S_VfPfi
        .type           _Z7Div_S_VfPfi,@function
        .size           _Z7Div_S_VfPfi,(.L_x_74 - _Z7Div_S_VfPfi)
        .other          _Z7Div_S_VfPfi,@"STO_CUDA_ENTRY STV_DEFAULT"
_Z7Div_S_VfPfi:
.text._Z7Div_S_VfPfi:
        /* <DEDUP_REMOVED lines=10> */
[----:B------:R-:W2:Y:S01]  /*00a0*/  LDCU UR6, c[0x0][0x380] ;  /* 0x00007000ff0677ac */ /* 0x000ea20008000800 */
[----:B0-----:R-:W-:-:S05]  /*00b0*/  IMAD.WIDE R4, R3, 0x4, R4 ;  /* 0x0000000403047825 */ /* 0x001fca00078e0204 */
[----:B-1----:R-:W3:Y:S01]  /*00c0*/  LDG.E R6, desc[UR4][R4.64] ;  /* 0x0000000404067981 */ /* 0x002ee2000c1e1900 */
[----:B--2---:R-:W-:Y:S01]  /*00d0*/  IMAD.U32 R7, RZ, RZ, UR6 ;  /* 0x00000006ff077e24 */ /* 0x004fe2000f8e00ff */
[----:B------:R-:W-:Y:S01]  /*00e0*/  BSSY.RECONVERGENT B0, `(.L_x_52) ;  /* 0x000000c000007945 */ /* 0x000fe20003800200 */
[----:B---3--:R-:W0:Y:S08]  /*00f0*/  MUFU.RCP R3, R6 ;  /* 0x0000000600037308 */ /* 0x008e300000001000 */
[----:B------:R-:W1:Y:S01]  /*0100*/  FCHK P0, R7, R6 ;  /* 0x0000000607007302 */ /* 0x000e620000000000 */
[----:B0-----:R-:W-:-:S04]  /*0110*/  FFMA R0, -R6, R3, 1 ;  /* 0x3f80000006007423 */ /* 0x001fc80000000103 */
[----:B------:R-:W-:-:S04]  /*0120*/  FFMA R0, R3, R0, R3 ;  /* 0x0000000003007223 */ /* 0x000fc80000000003 */
[----:B------:R-:W-:-:S04]  /*0130*/  FFMA R3, R0, UR6, RZ ;  /* 0x0000000600037c23 */ /* 0x000fc800080000ff */
[----:B------:R-:W-:-:S04]  /*0140*/  FFMA R2, -R6, R3, UR6 ;  /* 0x0000000606027e23 */ /* 0x000fc80008000103 */
[----:B------:R-:W-:Y:S01]  /*0150*/  FFMA R3, R0, R2, R3 ;  /* 0x0000000200037223 */ /* 0x000fe20000000003 */
[----:B-1----:R-:W-:Y:S06]  /*0160*/  @!P0 BRA `(.L_x_53) ;  /* 0x00000000000c8947 */ /* 0x002fec0003800000 */
[----:B------:R-:W-:-:S07]  /*0170*/  MOV R2, 0x190 ;  /* 0x0000019000027802 */ /* 0x000fce0000000f00 */
[----:B------:R-:W-:Y:S05]  /*0180*/  CALL.REL.NOINC `($__internal_3_$__cuda_sm3x_div_rn_noftz_f32_slowpath) ;  /* 0x0000000000107944 */ /* 0x000fea0003c00000 */
[----:B------:R-:W-:-:S07]  /*0190*/  IMAD.MOV.U32 R3, RZ, RZ, R0 ;  /* 0x000000ffff037224 */ /* 0x000fce00078e0000 */
.L_x_53:
[----:B------:R-:W-:Y:S05]  /*01a0*/  BSYNC.RECONVERGENT B0 ;  /* 0x0000000000007941 */ /* 0x000fea0003800200 */
.L_x_52:
[----:B------:R-:W-:Y:S01]  /*01b0*/  STG.E desc[UR4][R4.64], R3 ;  /* 0x0000000304007986 */ /* 0x000fe2000c101904 */
[----:B------:R-:W-:Y:S05]  /*01c0*/  EXIT ;  /* 0x000000000000794d */ /* 0x000fea0003800000 */
        .weak           $__internal_3_$__cuda_sm3x_div_rn_noftz_f32_slowpath
        .type           $__internal_3_$__cuda_sm3x_div_rn_noftz_f32_slowpath,@function
        .size           $__internal_3_$__cuda_sm3x_div_rn_noftz_f32_slowpath,(.L_x_74 - $__internal_3_$__cuda_sm3x_div_rn_noftz_f32_slowpath)
$__internal_3_$__cuda_sm3x_div_rn_noftz_f32_slowpath:
[----:B------:R-:W0:Y:S01]  /*01d0*/  LDC R3, c[0x0][0x380] ;  /* 0x0000e000ff037b82 */ /* 0x000e220000000800 */
[----:B------:R-:W-:Y:S01]  /*01e0*/  SHF.R.U32.HI R0, RZ, 0x17, R6 ;  /* 0x00000017ff007819 */ /* 0x000fe20000011606 */
[----:B------:R-:W1:Y:S01]  /*01f0*/  LDCU UR6, c[0x0][0x380] ;  /* 0x00007000ff0677ac */ /* 0x000e620008000800 */
[----:B------:R-:W-:Y:S02]  /*0200*/  BSSY.RECONVERGENT B1, `(.L_x_54) ;  /* 0x0000064000017945 */ /* 0x000fe40003800200 */
[----:B------:R-:W-:-:S05]  /*0210*/  LOP3.LUT R8, R0, 0xff, RZ, 0xc0, !PT ;  /* 0x000000ff00087812 */ /* 0x000fca00078ec0ff */
[----:B------:R-:W-:-:S05]  /*0220*/  VIADD R12, R8, 0xffffffff ;  /* 0xffffffff080c7836 */ /* 0x000fca0000000000 */
[----:B------:R-:W-:Y:S01]  /*0230*/  ISETP.GT.U32.AND P0, PT, R12, 0xfd, PT ;  /* 0x000000fd0c00780c */ /* 0x000fe20003f04070 */
[----:B-1----:R-:W-:Y:S01]  /*0240*/  IMAD.U32 R9, RZ, RZ, UR6 ;  /* 0x00000006ff097e24 */ /* 0x002fe2000f8e00ff */
[----:B0-----:R-:W-:-:S04]  /*0250*/  SHF.R.U32.HI R0, RZ, 0x17, R3 ;  /* 0x00000017ff007819 */ /* 0x001fc80000011603 */
[----:B------:R-:W-:-:S05]  /*0260*/  LOP3.LUT R7, R0, 0xff, RZ, 0xc0, !PT ;  /* 0x000000ff00077812 */ /* 0x000fca00078ec0ff */
[----:B------:R-:W-:-:S05]  /*0270*/  VIADD R11, R7, 0xffffffff ;  /* 0xffffffff070b7836 */ /* 0x000fca0000000000 */
[----:B------:R-:W-:-:S13]  /*0280*/  ISETP.GT.U32.OR P0, PT, R11, 0xfd, P0 ;  /* 0x000000fd0b00780c */ /* 0x000fda0000704470 */
[----:B------:R-:W-:Y:S01]  /*0290*/  @!P0 IMAD.MOV.U32 R10, RZ, RZ, RZ ;  /* 0x000000ffff0a8224 */ /* 0x000fe200078e00ff */
[----:B------:R-:W-:Y:S06]  /*02a0*/  @!P0 BRA `(.L_x_55) ;  /* 0x0000000000608947 */ /* 0x000fec0003800000 */
[----:B------:R-:W-:Y:S01]  /*02b0*/  FSETP.GTU.FTZ.AND P0, PT, |R3|, +INF , PT ;  /* 0x7f8000000300780b */ /* 0x000fe20003f1c200 */
[----:B------:R-:W-:Y:S01]  /*02c0*/  IMAD.MOV.U32 R0, RZ, RZ, R6 ;  /* 0x000000ffff007224 */ /* 0x000fe200078e0006 */
        /* <DEDUP_REMOVED lines=20> */
[----:B------:R-:W-:Y:S02]  /*0410*/  @!P1 FFMA R6, R0, 1.84467440737095516160e+19, RZ ;  /* 0x5f80000000069823 */ /* 0x000fe400000000ff */
[----:B------:R-:W-:-:S07]  /*0420*/  @!P1 VIADD R10, R10, 0x40 ;  /* 0x000000400a0a9836 */ /* 0x000fce0000000000 */
.L_x_55:
        /* <DEDUP_REMOVED lines=30> */
[C---:B------:R-:W-:Y:S01]  /*0610*/  VIADD R8, R9.reuse, 0x20 ;  /* 0x0000002009087836 */ /* 0x040fe20000000000 */
[C---:B------:R-:W-:Y:S02]  /*0620*/  ISETP.NE.AND P2, PT, R9.reuse, RZ, PT ;  /* 0x000000ff0900720c */ /* 0x040fe40003f45270 */
[----:B------:R-:W-:Y:S01]  /*0630*/  ISETP.NE.AND P1, PT, R9, RZ, PT ;  /* 0x000000ff0900720c */ /* 0x000fe20003f25270 */
[----:B------:R-:W-:Y:S01]  /*0640*/  IMAD.MOV R9, RZ, RZ, -R9 ;  /* 0x000000ffff097224 */ /* 0x000fe200078e0a09 */
[----:B------:R-:W-:Y:S01]  /*0650*/  LOP3.LUT R7, R3, 0x7fffff, RZ, 0xc0, !PT ;  /* 0x007fffff03077812 */ /* 0x000fe200078ec0ff */
[CCC-:B------:R-:W-:Y:S01]  /*0660*/  FFMA.RP R3, R13.reuse, R11.reuse, R6.reuse ;  /* 0x0000000b0d037223 */ /* 0x1c0fe20000008006 */
[----:B------:R-:W-:Y:S02]  /*0670*/  FFMA.RM R6, R13, R11, R6 ;  /* 0x0000000b0d067223 */ /* 0x000fe40000004006 */
[----:B------:R-:W-:-:S03]  /*0680*/  LOP3.LUT R7, R7, 0x800000, RZ, 0xfc, !PT ;  /* 0x0080000007077812 */ /* 0x000fc600078efcff */
        /* <DEDUP_REMOVED lines=13> */
.L_x_62:
[----:B------:R-:W-:-:S04]  /*0760*/  LOP3.LUT R0, R0, 0x80000000, RZ, 0xc0, !PT ;  /* 0x8000000000007812 */ /* 0x000fc800078ec0ff */
[----:B------:R-:W-:Y:S01]  /*0770*/  LOP3.LUT R0, R0, 0x7f800000, RZ, 0xfc, !PT ;  /* 0x7f80000000007812 */ /* 0x000fe200078efcff */
[----:B------:R-:W-:Y:S06]  /*0780*/  BRA `(.L_x_63) ;  /* 0x0000000000047947 */ /* 0x000fec0003800000 */
.L_x_61:
[----:B------:R-:W-:-:S07]  /*0790*/  IMAD R0, R7, 0x800000, R0 ;  /* 0x0080000007007824 */ /* 0x000fce00078e0200 */
.L_x_63:
[----:B------:R-:W-:Y:S05]  /*07a0*/  BSYNC.RECONVERGENT B2 ;  /* 0x0000000000027941 */ /* 0x000fea0003800200 */
.L_x_60:
[----:B------:R-:W-:Y:S05]  /*07b0*/  BRA `(.L_x_64) ;  /* 0x0000000000207947 */ /* 0x000fea0003800000 */
.L_x_59:
[----:B------:R-:W-:-:S04]  /*07c0*/  LOP3.LUT R0, R6, 0x80000000, R9, 0x48, !PT ;  /* 0x8000000006007812 */ /* 0x000fc800078e4809 */
[----:B------:R-:W-:Y:S01]  /*07d0*/  LOP3.LUT R0, R0, 0x7f800000, RZ, 0xfc, !PT ;  /* 0x7f80000000007812 */ /* 0x000fe200078efcff */
[----:B------:R-:W-:Y:S06]  /*07e0*/  BRA `(.L_x_64) ;  /* 0x0000000000147947 */ /* 0x000fec0003800000 */
.L_x_58:
[----:B------:R-:W-:Y:S01]  /*07f0*/  LOP3.LUT R0, R6, 0x80000000, R9, 0x48, !PT ;  /* 0x8000000006007812 */ /* 0x000fe200078e4809 */
[----:B------:R-:W-:Y:S06]  /*0800*/  BRA `(.L_x_64) ;  /* 0x00000000000c7947 */ /* 0x000fec0003800000 */
.L_x_57:
[----:B------:R-:W0:Y:S01]  /*0810*/  MUFU.RSQ R0, -QNAN ;  /* 0xffc0000000007908 */ /* 0x000e220000001400 */
[----:B------:R-:W-:Y:S05]  /*0820*/  BRA `(.L_x_64) ;  /* 0x0000000000047947 */ /* 0x000fea0003800000 */
.L_x_56:
[----:B------:R-:W-:-:S07]  /*0830*/  FADD.FTZ R0, R0, R3 ;  /* 0x0000000300007221 */ /* 0x000fce0000010000 */
.L_x_64:
[----:B------:R-:W-:Y:S05]  /*0840*/  BSYNC.RECONVERGENT B1 ;  /* 0x0000000000017941 */ /* 0x000fea0003800200 */
.L_x_54:
[----:B------:R-:W-:-:S04]  /*0850*/  IMAD.MOV.U32 R3, RZ, RZ, 0x0 ;  /* 0x00000000ff037424 */ /* 0x000fc800078e00ff */
[----:B0-----:R-:W-:Y:S05]  /*0860*/  RET.REL.NODEC R2 `(_Z7Div_S_VfPfi) ;  /* 0xfffffff402e47950 */ /* 0x001fea0003c3ffff */
.L_x_65:
        /* <DEDUP_REMOVED lines=9> */
.L_x_74:


//--------------------- .text._Z11Mul_Had_V_VPKfPfi --------------------------
	.section	.text._Z11Mul_Had_V_VPKfPfi,"ax",@progbits
	.align	128
        .global         _Z11Mul_Had_V_VPKfPfi
        .type           _Z11Mul_Had_V_VPKfPfi,@function
        .size           _Z11Mul_Had_V_VPKfPfi,(.L_x_84 - _Z11Mul_Had_V_VPKfPfi)
        .other          _Z11Mul_Had_V_VPKfPfi,@"STO_CUDA_ENTRY STV_DEFAULT"
_Z11Mul_Had_V_VPKfPfi:
.text._Z11Mul_Had_V_VPKfPfi:
        /* <DEDUP_REMOVED lines=9> */
[----:B------:R-:W1:Y:S07]  /*0090*/  LDCU.64 UR4, c[0x0][0x358] ;  /* 0x00006b00ff0477ac */ /* 0x000e6e0008000a00 */
[----:B------:R-:W2:Y:S01]  /*00a0*/  LDC.64 R4, c[0x0][0x388] ;  /* 0x0000e200ff047b82 */ /* 0x000ea20000000a00 */
[----:B0-----:R-:W-:-:S06]  /*00b0*/  IMAD.WIDE R2, R7, 0x4, R2 ;  /* 0x0000000407027825 */ /* 0x001fcc00078e0202 */
[----:B-1----:R-:W3:Y:S01]  /*00c0*/  LDG.E R2, desc[UR4][R2.64] ;  /* 0x0000000402027981 */ /* 0x002ee2000c1e1900 */
[----:B--2---:R-:W-:-:S05]  /*00d0*/  IMAD.WIDE R4, R7, 0x4, R4 ;  /* 0x0000000407047825 */ /* 0x004fca00078e0204 */
[----:B------:R-:W3:Y:S02]  /*00e0*/  LDG.E R7, desc[UR4][R4.64] ;  /* 0x0000000404077981 */ /* 0x000ee4000c1e1900 */
[----:B---3--:R-:W-:-:S05]  /*00f0*/  FMUL R7, R2, R7 ;  /* 0x0000000702077220 */ /* 0x008fca0000400000 */
[----:B------:R-:W-:Y:S01]  /*0100*/  STG.E desc[UR4][R4.64], R7 ;  /* 0x0000000704007986 */ /* 0x000fe2000c101904 */
[----:B------:R-:W-:Y:S05]  /*0110*/  EXIT ;  /* 0x000000000000794d */ /* 0x000fea0003800000 */
.L_x_66:
        /* <DEDUP_REMOVED lines=14> */
.L_x_84:


//--------------------- .text._Z7Add_V_VPKfiPfii  --------------------------
	.section	.text._Z7Add_V_VPKfiPfii,"ax",@progbits
	.align	128
        .global         _Z7Add_V_VPKfiPfii
        .type           _Z7Add_V_VPKfiPfii,@function
        .size           _Z7Add_V_VPKfiPfii,(.L_x_85 - _Z7Add_V_VPKfiPfii)
        .other          _Z7Add_V_VPKfiPfii,@"STO_CUDA_ENTRY STV_DEFAULT"
_Z7Add_V_VPKfiPfii:
.text._Z7Add_V_VPKfiPfii:
        /* <DEDUP_REMOVED lines=9> */
[----:B------:R-:W1:Y:S01]  /*0090*/  LDCU UR6, c[0x0][0x388] ;  /* 0x00007100ff0677ac */ /* 0x000e620008000800 */
[----:B------:R-:W2:Y:S06]  /*00a0*/  LDCU UR7, c[0x0][0x398] ;  /* 0x00007300ff0777ac */ /* 0x000eac0008000800 */
[----:B------:R-:W3:Y:S01]  /*00b0*/  LDC.64 R4, c[0x0][0x390] ;  /* 0x0000e400ff047b82 */ /* 0x000ee20000000a00 */
[----:B------:R-:W4:Y:S01]  /*00c0*/  LDCU.64 UR4, c[0x0][0x358] ;  /* 0x00006b00ff0477ac */ /* 0x000f220008000a00 */
[----:B-1----:R-:W-:-:S02]  /*00d0*/  IADD3 R7, PT, PT, R0, UR6, RZ ;  /* 0x0000000600077c10 */ /* 0x002fc4000fffe0ff */
[----:B--2---:R-:W-:-:S03]  /*00e0*/  IADD3 R9, PT, PT, R0, UR7, RZ ;  /* 0x0000000700097c10 */ /* 0x004fc6000fffe0ff */
[----:B0-----:R-:W-:-:S06]  /*00f0*/  IMAD.WIDE R2, R7, 0x4, R2 ;  /* 0x0000000407027825 */ /* 0x001fcc00078e0202 */
[----:B----4-:R-:W2:Y:S01]  /*0100*/  LDG.E R2, desc[UR4][R2.64] ;  /* 0x0000000402027981 */ /* 0x010ea2000c1e1900 */
[----:B---3--:R-:W-:-:S05]  /*0110*/  IMAD.WIDE R4, R9, 0x4, R4 ;  /* 0x0000000409047825 */ /* 0x008fca00078e0204 */
[----:B------:R-:W2:Y:S02]  /*0120*/  LDG.E R7, desc[UR4][R4.64] ;  /* 0x0000000404077981 */ /* 0x000ea4000c1e1900 */
[----:B--2---:R-:W-:-:S05]  /*0130*/  FADD R7, R2, R7 ;  /* 0x0000000702077221 */ /* 0x004fca0000000000 */
[----:B------:R-:W-:Y:S01]  /*0140*/  STG.E desc[UR4][R4.64], R7 ;  /* 0x0000000704007986 */ /* 0x000fe2000c101904 */
[----:B------:R-:W-:Y:S05]  /*0150*/  EXIT ;  /* 0x000000000000794d */ /* 0x000fea0003800000 */
.L_x_67:
        /* <DEDUP_REMOVED lines=10> */
.L_x_85:


//--------------------- .text._Z7Add_V_SPffi      --------------------------
	.section	.text._Z7Add_V_SPffi,"ax",@progbits
	.align	128
        .global         _Z7Add_V_SPffi
        .type           _Z7Add_V_SPffi,@function
        .size           _Z7Add_V_SPffi,(.L_x_86 - _Z7Add_V_SPffi)
        .other          _Z7Add_V_SPffi,@"STO_CUDA_ENTRY STV_DEFAULT"
_Z7Add_V_SPffi:
.text._Z7Add_V_SPffi:
        /* <DEDUP_REMOVED lines=12> */
[----:B-1----:R-:W2:Y:S02]  /*00c0*/  LDG.E R0, desc[UR4][R2.64] ;  /* 0x0000000402007981 */ /* 0x002ea4000c1e1900 */
[----:B--2---:R-:W-:-:S05]  /*00d0*/  FADD R5, R0, UR6 ;  /* 0x0000000600057e21 */ /* 0x004fca0008000000 */
[----:B------:R-:W-:Y:S01]  /*00e0*/  STG.E desc[UR4][R2.64], R5 ;  /* 0x0000000502007986 */ /* 0x000fe2000c101904 */
[----:B------:R-:W-:Y:S05]  /*00f0*/  EXIT ;  /* 0x000000000000794d */ /* 0x000fea0003800000 */
.L_x_68:
        /* <DEDUP_REMOVED lines=16> */
.L_x_86:


//--------------------- .text._Z7Sub_S_VfPfi      --------------------------
	.section	.text._Z7Sub_S_VfPfi,"ax",@progbits
	.align	128
        .global         _Z7Sub_S_VfPfi
        .type           _Z7Sub_S_VfPfi,@function
        .size           _Z7Sub_S_VfPfi,(.L_x_87 - _Z7Sub_S_VfPfi)
        .other          _Z7Sub_S_VfPfi,@"STO_CUDA_ENTRY STV_DEFAULT"
_Z7Sub_S_VfPfi:
.text._Z7Sub_S_VfPfi:
        /* <DEDUP_REMOVED lines=13> */
[----:B--2---:R-:W-:-:S05]  /*00d0*/  FADD R5, -R0, UR6 ;  /* 0x0000000600057e21 */ /* 0x004fca0008000100 */
[----:B------:R-:W-:Y:S01]  /*00e0*/  STG.E desc[UR4][R2.64], R5 ;  /* 0x0000000502007986 */ /* 0x000fe2000c101904 */
[----:B------:R-:W-:Y:S05]  /*00f0*/  EXIT ;  /* 0x000000000000794d */ /* 0x000fea0003800000 */
.L_x_69:
        /* <DEDUP_REMOVED lines=16> */
.L_x_87:


//--------------------- .text._Z7Sub_V_SPffi      --------------------------
	.section	.text._Z7Sub_V_SPffi,"ax",@progbits
	.align	128
        .global         _Z7Sub_V_SPffi
        .type           _Z7Sub_V_SPffi,@function
        .size           _Z7Sub_V_SPffi,(.L_x_88 - _Z7Sub_V_SPffi)
        .other          _Z7Sub_V_SPffi,@"STO_CUDA_ENTRY STV_DEFAULT"
_Z7Sub_V_SPffi:
.text._Z7Sub_V_SPffi:
        /* <DEDUP_REMOVED lines=13> */
[----:B--2---:R-:W-:-:S05]  /*00d0*/  FADD R5, R0, -UR6 ;  /* 0x8000000600057e21 */ /* 0x004fca0008000000 */
[----:B------:R-:W-:Y:S01]  /*00e0*/  STG.E desc[UR4][R2.64], R5 ;  /* 0x0000000502007986 */ /* 0x000fe2000c101904 */
[----:B------:R-:W-:Y:S05]  /*00f0*/  EXIT ;  /* 0x000000000000794d */ /* 0x000fea0003800000 */
.L_x_70:
        /* <DEDUP_REMOVED lines=16> */
.L_x_88:


//--------------------- .nv.shared._Z26Softmax_Rowwise_M_BackwardPKfS0_S0_S0_S0_Pfiiii --------------------------
	.section	.nv.shared._Z26Softmax_Rowwise_M_BackwardPKfS0_S0_S0_S0_Pfiiii,"aw",@nobits
	.sectionflags	@""
	.align	16
	.zero		1024


//--------------------- .nv.shared.reserved.0     --------------------------
	.section	.nv.shared.reserved.0,"aw",@nobits
	.weak		__nv_reservedSMEM_offset_0_alias
	.size		__nv_reservedSMEM_offset_0_alias, 0, 64
	.other		__nv_reservedSMEM_offset_0_alias,@"STO_CUDA_RESERVED_SHARED STV_DEFAULT"
__nv_reservedSMEM_offset_0_alias:
	.zero		0
	.zero		64


//--------------------- .nv.shared._Z17Softmax_Rowwise_MPfS_S_iiii --------------------------
	.section	.nv.shared._Z17Softmax_Rowwise_MPfS_S_iiii,"aw",@nobits
	.sectionflags	@""
	.align	16
	.zero		1024


//--------------------- .nv.shared._Z5Sum_VPKfPfi --------------------------
	.section	.nv.shared._Z5Sum_VPKfPfi,"aw",@nobits
	.sectionflags	@""
	.align	16
	.zero		1024


//--------------------- .nv.shared._Z5Log_VPfi    --------------------------
	.section	.nv.shared._Z5Log_VPfi,"aw",@nobits
	.sectionflags	@""
	.align	16
	.zero		1024


//--------------------- .nv.shared._Z5Rel_VPfi    --------------------------
	.section	.nv.shared._Z5Rel_VPfi,"aw",@nobits
	.sectionflags	@""
	.align	16
	.zero		1024


//--------------------- .nv.shared._Z6Sign_VPfi   --------------------------
	.section	.nv.shared._Z6Sign_VPfi,"aw",@nobits
	.sectionflags	@""
	.align	16
	.zero		1024


//--------------------- .nv.shared._Z6Sqrt_VPfi   --------------------------
	.section	.nv.shared._Z6Sqrt_VPfi,"aw",@nobits
	.sectionflags	@""
	.align	16
	.zero		1024


//--------------------- .nv.shared._Z5Exp_VPfi    --------------------------
	.section	.nv.shared._Z5Exp_VPfi,"aw",@nobits
	.sectionflags	@""
	.align	16
	.zero		1024


//--------------------- .nv.shared._Z7Div_S_VfPfi --------------------------
	.section	.nv.shared._Z7Div_S_VfPfi,"aw",@nobits
	.sectionflags	@""
	.align	16
	.zero		1024


//--------------------- .nv.shared._Z11Mul_Had_V_VPKfPfi --------------------------
	.section	.nv.shared._Z11Mul_Had_V_VPKfPfi,"aw",@nobits
	.sectionflags	@""
	.align	16
	.zero		1024


//--------------------- .nv.shared._Z7Add_V_VPKfiPfii --------------------------
	.section	.nv.shared._Z7Add_V_VPKfiPfii,"aw",@nobits
	.sectionflags	@""
	.align	16
	.zero		1024


//--------------------- .nv.shared._Z7Add_V_SPffi --------------------------
	.section	.nv.shared._Z7Add_V_SPffi,"aw",@nobits
	.sectionflags	@""
	.align	16
	.zero		1024


//--------------------- .nv.shared._Z7Sub_S_VfPfi --------------------------
	.section	.nv.shared._Z7Sub_S_VfPfi,"aw",@nobits
	.sectionflags	@""
	.align	16
	.zero		1024


//--------------------- .nv.shared._Z7Sub_V_SPffi --------------------------
	.section	.nv.shared._Z7Sub_V_SPffi,"aw",@nobits
	.sectionflags	@""
	.align	16
	.zero		1024


//--------------------- .nv.constant0._Z26Softmax_Rowwise_M_BackwardPKfS0_S0_S0_S0_Pfiiii --------------------------
	.section	.nv.constant0._Z26Softmax_Rowwise_M_BackwardPKfS0_S0_S0_S0_Pfiiii,"a",@progbits
	.sectionflags	@""
	.align	4
.nv.constant0._Z26Softmax_Rowwise_M_BackwardPKfS0_S0_S0_S0_Pfiiii:
	.zero		960


//--------------------- .nv.constant0._Z17Softmax_Rowwise_MPfS_S_iiii --------------------------
	.section	.nv.constant0._Z17Softmax_Rowwise_MPfS_S_iiii,"a",@progbits
	.sectionflags	@""
	.align	4
.nv.constant0._Z17Softmax_Rowwise_MPfS_S_iiii:
	.zero		936


//--------------------- .nv.constant0._Z5Sum_VPKfPfi --------------------------
	.section	.nv.constant0._Z5Sum_VPKfPfi,"a",@progbits
	.sectionflags	@""
	.align	4
.nv.constant0._Z5Sum_VPKfPfi:
	.zero		916


//--------------------- .nv.constant0._Z5Log_VPfi --------------------------
	.section	.nv.constant0._Z5Log_VPfi,"a",@progbits
	.sectionflags	@""
	.align	4
.nv.constant0._Z5Log_VPfi:
	.zero		908


//--------------------- .nv.constant0._Z5Rel_VPfi --------------------------
	.section	.nv.constant0._Z5Rel_VPfi,"a",@progbits
	.sectionflags	@""
	.align	4
.nv.constant0._Z5Rel_VPfi:
	.zero		908


//--------------------- .nv.constant0._Z6Sign_VPfi --------------------------
	.section	.nv.constant0._Z6Sign_VPfi,"a",@progbits
	.sectionflags	@""
	.align	4
.nv.constant0._Z6Sign_VPfi:
	.zero		908


//--------------------- .nv.constant0._Z6Sqrt_VPfi --------------------------
	.section	.nv.constant0._Z6Sqrt_VPfi,"a",@progbits
	.sectionflags	@""
	.align	4
.nv.constant0._Z6Sqrt_VPfi:
	.zero		908


//--------------------- .nv.constant0._Z5Exp_VPfi --------------------------
	.section	.nv.constant0._Z5Exp_VPfi,"a",@progbits
	.sectionflags	@""
	.align	4
.nv.constant0._Z5Exp_VPfi:
	.zero		908


//--------------------- .nv.constant0._Z7Div_S_VfPfi --------------------------
	.section	.nv.constant0._Z7Div_S_VfPfi,"a",@progbits
	.sectionflags	@""
	.align	4
.nv.constant0._Z7Div_S_VfPfi:
	.zero		916


//--------------------- .nv.constant0._Z11Mul_Had_V_VPKfPfi --------------------------
	.section	.nv.constant0._Z11Mul_Had_V_VPKfPfi,"a",@progbits
	.sectionflags	@""
	.align	4
.nv.constant0._Z11Mul_Had_V_VPKfPfi:
	.zero		916


//--------------------- .nv.constant0._Z7Add_V_VPKfiPfii --------------------------
	.section	.nv.constant0._Z7Add_V_VPKfiPfii,"a",@progbits
	.sectionflags	@""
	.align	4
.nv.constant0._Z7Add_V_VPKfiPfii:
	.zero		928


//--------------------- .nv.constant0._Z7Add_V_SPffi --------------------------
	.section	.nv.constant0._Z7Add_V_SPffi,"a",@progbits
	.sectionflags	@""
	.align	4
.nv.constant0._Z7Add_V_SPffi:
	.zero		912


//--------------------- .nv.constant0._Z7Sub_S_VfPfi --------------------------
	.section	.nv.constant0._Z7Sub_S_VfPfi,"a",@progbits
	.sectionflags	@""
	.align	4
.nv.constant0._Z7Sub_S_VfPfi:
	.zero		916


//--------------------- .nv.constant0._Z7Sub_V_SPffi --------------------------
	.section	.nv.constant0._Z7Sub_V_SPffi,"a",@progbits
	.sectionflags	@""
	.align	4
.nv.constant0._Z7Sub_V_SPffi:
	.zero		912


//--------------------- SYMBOLS --------------------------

	.type		.nv.reservedSmem.offset0,@object
	.size		.nv.reservedSmem.offset0,0x4
	.type		.nv.reservedSmem.cap,@object
	.size		.nv.reservedSmem.cap,0x4
